	.target	sm_90a

	.elftype	@"ET_EXEC"


//--------------------- .note.nv.tkinfo           --------------------------
	.section	.note.nv.tkinfo,"",@"SHT_NOTE"
	.sectionflags	@"SHF_NOTE_NV_TKINFO"
	.tkinfo
        /*0018*/ 	.word	0x00000002
        /*0030*/ 	.string	""
        /*0030*/ 	.string	"ptxas"
        /*0030*/ 	.string	"Cuda compilation tools, release 13.0, V13.0.88"
        /*0030*/ 	.string	"Build cuda_13.0.r13.0/compiler.36424714_0"
        /*0030*/ 	.string	"-arch sm_90a -m 64 "



//--------------------- .note.nv.cuinfo           --------------------------
	.section	.note.nv.cuinfo,"",@"SHT_NOTE"
	.sectionflags	@"SHF_NOTE_NV_CUINFO"
        /*0018*/ 	.short	0x0002
        /*001a*/ 	.short	0x005a
        /*001c*/ 	.short	0x0082
	.zero		2


//--------------------- .nv.info                  --------------------------
	.section	.nv.info,"",@"SHT_CUDA_INFO"
	.align	4


	//----- nvinfo : EIATTR_REGCOUNT
	.align		4
        /*0000*/ 	.byte	0x04, 0x2f
        /*0002*/ 	.short	(.L_15 - .L_14)
	.align		4
.L_14:
        /*0004*/ 	.word	index@(_ZN7cutlass13device_kernelINS_4gemm6kernel13GemmUniversalIN4cute5tupleIJiiiiEEENS1_10collective13CollectiveMmaINS1_34MainloopSm90TmaGmmaWarpSpecializedILi8ENS5_IJNS4_1CILi2EEENSA_ILi1EEESC_EEENS1_35KernelTmaWarpSpecializedCooperativeEEENS5_IJNSA_ILi384EEENSA_ILi64EEESH_EEEaNS5_IJlSC_lEEEaSJ_NS4_8TiledMMAINS4_8MMA_AtomIJNS4_4SM904GMMA26MMA_64x64x32_S32S8S8_SS_TNEEEENS4_6LayoutISD_NS5_IJSC_NSA_ILi0EEESR_EEEEENS5_IJNS4_10UnderscoreESU_SU_EEEEENS4_13SM90_TMA_LOADENS4_14ComposedLayoutINS4_7SwizzleILi2ELi4ELi3EEENS4_18smem_ptr_flag_bitsILi8EEENSQ_INS5_IJNSA_ILi8EEESH_EEENS5_IJSH_SC_EEEEEEEvNS4_8identityENS4_23SM90_TMA_LOAD_MULTICASTES17_vS18_EENS_8epilogue10collective6detail29Sm90TmaWarpSpecializedAdapterINS1C_15DefaultEpilogueIaSJ_SJ_NS1B_6thread17LinearCombinationIaLi1EiiLNS1G_9ScaleType4KindE0ELNS_15FloatRoundStyleE2EaEENS1_15EpilogueDefaultEEEEEvvEEEEvNT_6ParamsE)
        /*0008*/ 	.word	0x000000a8


	//----- nvinfo : EIATTR_FRAME_SIZE
	.align		4
.L_15:
        /*000c*/ 	.byte	0x04, 0x11
        /*000e*/ 	.short	(.L_17 - .L_16)
	.align		4
.L_16:
        /*0010*/ 	.word	index@(_ZN7cutlass13device_kernelINS_4gemm6kernel13GemmUniversalIN4cute5tupleIJiiiiEEENS1_10collective13CollectiveMmaINS1_34MainloopSm90TmaGmmaWarpSpecializedILi8ENS5_IJNS4_1CILi2EEENSA_ILi1EEESC_EEENS1_35KernelTmaWarpSpecializedCooperativeEEENS5_IJNSA_ILi384EEENSA_ILi64EEESH_EEEaNS5_IJlSC_lEEEaSJ_NS4_8TiledMMAINS4_8MMA_AtomIJNS4_4SM904GMMA26MMA_64x64x32_S32S8S8_SS_TNEEEENS4_6LayoutISD_NS5_IJSC_NSA_ILi0EEESR_EEEEENS5_IJNS4_10UnderscoreESU_SU_EEEEENS4_13SM90_TMA_LOADENS4_14ComposedLayoutINS4_7SwizzleILi2ELi4ELi3EEENS4_18smem_ptr_flag_bitsILi8EEENSQ_INS5_IJNSA_ILi8EEESH_EEENS5_IJSH_SC_EEEEEEEvNS4_8identityENS4_23SM90_TMA_LOAD_MULTICASTES17_vS18_EENS_8epilogue10collective6detail29Sm90TmaWarpSpecializedAdapterINS1C_15DefaultEpilogueIaSJ_SJ_NS1B_6thread17LinearCombinationIaLi1EiiLNS1G_9ScaleType4KindE0ELNS_15FloatRoundStyleE2EaEENS1_15EpilogueDefaultEEEEEvvEEEEvNT_6ParamsE)
        /*0014*/ 	.word	0x00000000


	//----- nvinfo : EIATTR_MIN_STACK_SIZE
	.align		4
.L_17:
        /*0018*/ 	.byte	0x04, 0x12
        /*001a*/ 	.short	(.L_19 - .L_18)
	.align		4
.L_18:
        /*001c*/ 	.word	index@(_ZN7cutlass13device_kernelINS_4gemm6kernel13GemmUniversalIN4cute5tupleIJiiiiEEENS1_10collective13CollectiveMmaINS1_34MainloopSm90TmaGmmaWarpSpecializedILi8ENS5_IJNS4_1CILi2EEENSA_ILi1EEESC_EEENS1_35KernelTmaWarpSpecializedCooperativeEEENS5_IJNSA_ILi384EEENSA_ILi64EEESH_EEEaNS5_IJlSC_lEEEaSJ_NS4_8TiledMMAINS4_8MMA_AtomIJNS4_4SM904GMMA26MMA_64x64x32_S32S8S8_SS_TNEEEENS4_6LayoutISD_NS5_IJSC_NSA_ILi0EEESR_EEEEENS5_IJNS4_10UnderscoreESU_SU_EEEEENS4_13SM90_TMA_LOADENS4_14ComposedLayoutINS4_7SwizzleILi2ELi4ELi3EEENS4_18smem_ptr_flag_bitsILi8EEENSQ_INS5_IJNSA_ILi8EEESH_EEENS5_IJSH_SC_EEEEEEEvNS4_8identityENS4_23SM90_TMA_LOAD_MULTICASTES17_vS18_EENS_8epilogue10collective6detail29Sm90TmaWarpSpecializedAdapterINS1C_15DefaultEpilogueIaSJ_SJ_NS1B_6thread17LinearCombinationIaLi1EiiLNS1G_9ScaleType4KindE0ELNS_15FloatRoundStyleE2EaEENS1_15EpilogueDefaultEEEEEvvEEEEvNT_6ParamsE)
        /*0020*/ 	.word	0x00000000
.L_19:


//--------------------- .nv.compat                --------------------------
	.section	.nv.compat,"",@"SHT_CUDA_COMPAT_INFO"
	.align	4
        /*0000*/ 	.byte	0x02, 0x09, 0x01, 0x00, 0x02, 0x02, 0x04, 0x00, 0x02, 0x05, 0x05, 0x00, 0x03, 0x07, 0x01, 0x01
        /*0010*/ 	.byte	0x02, 0x03, 0x01, 0x00, 0x02, 0x06, 0x01, 0x00, 0x04, 0x0b, 0x08, 0x00, 0x00, 0x00, 0x00, 0x00
        /*0020*/ 	.byte	0x00, 0x00, 0x00, 0x00


//--------------------- .nv.info._ZN7cutlass13device_kernelINS_4gemm6kernel13GemmUniversalIN4cute5tupleIJiiiiEEENS1_10collective13CollectiveMmaINS1_34MainloopSm90TmaGmmaWarpSpecializedILi8ENS5_IJNS4_1CILi2EEENSA_ILi1EEESC_EEENS1_35KernelTmaWarpSpecializedCooperativeEEENS5_IJNSA_ILi384EEENSA_ILi64EEESH_EEEaNS5_IJlSC_lEEEaSJ_NS4_8TiledMMAINS4_8MMA_AtomIJNS4_4SM904GMMA26MMA_64x64x32_S32S8S8_SS_TNEEEENS4_6LayoutISD_NS5_IJSC_NSA_ILi0EEESR_EEEEENS5_IJNS4_10UnderscoreESU_SU_EEEEENS4_13SM90_TMA_LOADENS4_14ComposedLayoutINS4_7SwizzleILi2ELi4ELi3EEENS4_18smem_ptr_flag_bitsILi8EEENSQ_INS5_IJNSA_ILi8EEESH_EEENS5_IJSH_SC_EEEEEEEvNS4_8identityENS4_23SM90_TMA_LOAD_MULTICASTES17_vS18_EENS_8epilogue10collective6detail29Sm90TmaWarpSpecializedAdapterINS1C_15DefaultEpilogueIaSJ_SJ_NS1B_6thread17LinearCombinationIaLi1EiiLNS1G_9ScaleType4KindE0ELNS_15FloatRoundStyleE2EaEENS1_15EpilogueDefaultEEEEEvvEEEEvNT_6ParamsE --------------------------
	.section	.nv.info._ZN7cutlass13device_kernelINS_4gemm6kernel13GemmUniversalIN4cute5tupleIJiiiiEEENS1_10collective13CollectiveMmaINS1_34MainloopSm90TmaGmmaWarpSpecializedILi8ENS5_IJNS4_1CILi2EEENSA_ILi1EEESC_EEENS1_35KernelTmaWarpSpecializedCooperativeEEENS5_IJNSA_ILi384EEENSA_ILi64EEESH_EEEaNS5_IJlSC_lEEEaSJ_NS4_8TiledMMAINS4_8MMA_AtomIJNS4_4SM904GMMA26MMA_64x64x32_S32S8S8_SS_TNEEEENS4_6LayoutISD_NS5_IJSC_NSA_ILi0EEESR_EEEEENS5_IJNS4_10UnderscoreESU_SU_EEEEENS4_13SM90_TMA_LOADENS4_14ComposedLayoutINS4_7SwizzleILi2ELi4ELi3EEENS4_18smem_ptr_flag_bitsILi8EEENSQ_INS5_IJNSA_ILi8EEESH_EEENS5_IJSH_SC_EEEEEEEvNS4_8identityENS4_23SM90_TMA_LOAD_MULTICASTES17_vS18_EENS_8epilogue10collective6detail29Sm90TmaWarpSpecializedAdapterINS1C_15DefaultEpilogueIaSJ_SJ_NS1B_6thread17LinearCombinationIaLi1EiiLNS1G_9ScaleType4KindE0ELNS_15FloatRoundStyleE2EaEENS1_15EpilogueDefaultEEEEEvvEEEEvNT_6ParamsE,"",@"SHT_CUDA_INFO"
	.sectionflags	@""
	.align	4


	//----- nvinfo : EIATTR_CUDA_API_VERSION
	.align		4
        /*0000*/ 	.byte	0x04, 0x37
        /*0002*/ 	.short	(.L_21 - .L_20)
.L_20:
        /*0004*/ 	.word	0x00000082


	//----- nvinfo : EIATTR_KPARAM_INFO
	.align		4
.L_21:
        /*0008*/ 	.byte	0x04, 0x17
        /*000a*/ 	.short	(.L_23 - .L_22)
.L_22:
        /*000c*/ 	.word	0x00000000
        /*0010*/ 	.short	0x0000
        /*0012*/ 	.short	0x0070
        /*0014*/ 	.byte	0x00, 0xf0, 0x01, 0x10


	//----- nvinfo : EIATTR_SPARSE_MMA_MASK
	.align		4
.L_23:
        /*0018*/ 	.byte	0x03, 0x50
        /*001a*/ 	.short	0x0000


	//----- nvinfo : EIATTR_MAXREG_COUNT
	.align		4
        /*001c*/ 	.byte	0x03, 0x1b
        /*001e*/ 	.short	0x00a8


	//----- nvinfo : EIATTR_NUM_BARRIERS
	.align		4
        /*0020*/ 	.byte	0x02, 0x4c
        /*0022*/ 	.byte	0x01
	.zero		1


	//----- nvinfo : EIATTR_EXTERNS
	.align		4
        /*0024*/ 	.byte	0x04, 0x0f
        /*0026*/ 	.short	(.L_25 - .L_24)


	//   ....[0]....
	.align		4
.L_24:
        /*0028*/ 	.word	index@(__assertfail)


	//----- nvinfo : EIATTR_MERCURY_ISA_VERSION
	.align		4
.L_25:
        /*002c*/ 	.byte	0x03, 0x5f
        /*002e*/ 	.short	0x0101


	//----- nvinfo : EIATTR_INT_WARP_WIDE_INSTR_OFFSETS
	.align		4
        /*0030*/ 	.byte	0x04, 0x31
        /*0032*/ 	.short	(.L_27 - .L_26)


	//   ....[0]....
.L_26:
        /*0034*/ 	.word	0x00000530


	//   ....[1]....
        /*0038*/ 	.word	0x00000560


	//   ....[2]....
        /*003c*/ 	.word	0x00000720


	//   ....[3]....
        /*0040*/ 	.word	0x00001f20


	//----- nvinfo : EIATTR_COOP_GROUP_MASK_REGIDS
	.align		4
.L_27:
        /*0044*/ 	.byte	0x04, 0x29
        /*0046*/ 	.short	(.L_29 - .L_28)


	//   ....[0]....
.L_28:
        /*0048*/ 	.word	0xffffffff


	//   ....[1]....
        /*004c*/ 	.word	0xffffffff


	//   ....[2]....
        /*0050*/ 	.word	0xffffffff


	//   ....[3]....
        /*0054*/ 	.word	0xffffffff


	//   ....[4]....
        /*0058*/ 	.word	0xffffffff


	//   ....[5]....
        /*005c*/ 	.word	0xffffffff


	//----- nvinfo : EIATTR_COOP_GROUP_INSTR_OFFSETS
	.align		4
.L_29:
        /*0060*/ 	.byte	0x04, 0x28
        /*0062*/ 	.short	(.L_31 - .L_30)


	//   ....[0]....
.L_30:
        /*0064*/ 	.word	0x00000060


	//   ....[1]....
        /*0068*/ 	.word	0x00000070


	//   ....[2]....
        /*006c*/ 	.word	0x00000130


	//   ....[3]....
        /*0070*/ 	.word	0x00000380


	//   ....[4]....
        /*0074*/ 	.word	0x000008a0


	//   ....[5]....
        /*0078*/ 	.word	0x00001340


	//----- nvinfo : EIATTR_REG_RECONFIG
	.align		4
.L_31:
        /*007c*/ 	.byte	0x01, 0x54
	.zero		2


	//----- nvinfo : EIATTR_SYSCALL_OFFSETS
	.align		4
        /*0080*/ 	.byte	0x04, 0x46
        /*0082*/ 	.short	(.L_33 - .L_32)


	//   ....[0]....
.L_32:
        /*0084*/ 	.word	0x00001500


	//----- nvinfo : EIATTR_MBARRIER_INSTR_OFFSETS
	.align		4
.L_33:
        /*0088*/ 	.byte	0x04, 0x39
        /*008a*/ 	.short	(.L_35 - .L_34)


	//   ....[0]....
.L_34:
        /*008c*/ 	.word	0x00000250
        /*0090*/ 	.word	0x000000ff
        /*0094*/ 	.word	0x00000000
        /*0098*/ 	.short	0x0100
        /*009a*/ 	.byte	0x08
	.zero		1


	//   ....[1]....
        /*009c*/ 	.word	0x00000260
        /*00a0*/ 	.word	0x000000ff
        /*00a4*/ 	.word	0x00000040
        /*00a8*/ 	.short	0x0100
        /*00aa*/ 	.byte	0x08
	.zero		1


	//   ....[2]....
        /*00ac*/ 	.word	0x00000270
        /*00b0*/ 	.word	0x000000ff
        /*00b4*/ 	.word	0x00000008
        /*00b8*/ 	.short	0x0100
        /*00ba*/ 	.byte	0x08
	.zero		1


	//   ....[3]....
        /*00bc*/ 	.word	0x00000280
        /*00c0*/ 	.word	0x000000ff
        /*00c4*/ 	.word	0x00000048
        /*00c8*/ 	.short	0x0100
        /*00ca*/ 	.byte	0x08
	.zero		1


	//   ....[4]....
        /*00cc*/ 	.word	0x00000290
        /*00d0*/ 	.word	0x000000ff
        /*00d4*/ 	.word	0x00000010
        /*00d8*/ 	.short	0x0100
        /*00da*/ 	.byte	0x08
	.zero		1


	//   ....[5]....
        /*00dc*/ 	.word	0x000002a0
        /*00e0*/ 	.word	0x000000ff
        /*00e4*/ 	.word	0x00000050
        /*00e8*/ 	.short	0x0100
        /*00ea*/ 	.byte	0x08
	.zero		1


	//   ....[6]....
        /*00ec*/ 	.word	0x000002b0
        /*00f0*/ 	.word	0x000000ff
        /*00f4*/ 	.word	0x00000018
        /*00f8*/ 	.short	0x0100
        /*00fa*/ 	.byte	0x08
	.zero		1


	//   ....[7]....
        /*00fc*/ 	.word	0x000002c0
        /*0100*/ 	.word	0x000000ff
        /*0104*/ 	.word	0x00000058
        /*0108*/ 	.short	0x0100
        /*010a*/ 	.byte	0x08
	.zero		1


	//   ....[8]....
        /*010c*/ 	.word	0x000002d0
        /*0110*/ 	.word	0x000000ff
        /*0114*/ 	.word	0x00000020
        /*0118*/ 	.short	0x0100
        /*011a*/ 	.byte	0x08
	.zero		1


	//   ....[9]....
        /*011c*/ 	.word	0x000002e0
        /*0120*/ 	.word	0x000000ff
        /*0124*/ 	.word	0x00000060
        /*0128*/ 	.short	0x0100
        /*012a*/ 	.byte	0x08
	.zero		1


	//   ....[10]....
        /*012c*/ 	.word	0x000002f0
        /*0130*/ 	.word	0x000000ff
        /*0134*/ 	.word	0x00000028
        /*0138*/ 	.short	0x0100
        /*013a*/ 	.byte	0x08
	.zero		1


	//   ....[11]....
        /*013c*/ 	.word	0x00000300
        /*0140*/ 	.word	0x000000ff
        /*0144*/ 	.word	0x00000068
        /*0148*/ 	.short	0x0100
        /*014a*/ 	.byte	0x08
	.zero		1


	//   ....[12]....
        /*014c*/ 	.word	0x00000310
        /*0150*/ 	.word	0x000000ff
        /*0154*/ 	.word	0x00000030
        /*0158*/ 	.short	0x0100
        /*015a*/ 	.byte	0x08
	.zero		1


	//   ....[13]....
        /*015c*/ 	.word	0x00000320
        /*0160*/ 	.word	0x000000ff
        /*0164*/ 	.word	0x00000070
        /*0168*/ 	.short	0x0100
        /*016a*/ 	.byte	0x08
	.zero		1


	//   ....[14]....
        /*016c*/ 	.word	0x00000330
        /*0170*/ 	.word	0x000000ff
        /*0174*/ 	.word	0x00000038
        /*0178*/ 	.short	0x0100
        /*017a*/ 	.byte	0x08
	.zero		1


	//   ....[15]....
        /*017c*/ 	.word	0x00000340
        /*0180*/ 	.word	0x000000ff
        /*0184*/ 	.word	0x00000078
        /*0188*/ 	.short	0x0100
        /*018a*/ 	.byte	0x08
	.zero		1


	//   ....[16]....
        /*018c*/ 	.word	0x000007a0
        /*0190*/ 	.word	0x000000ff
        /*0194*/ 	.word	0x00000090
        /*0198*/ 	.short	0x0100
        /*019a*/ 	.byte	0x06
	.zero		1


	//   ....[17]....
        /*019c*/ 	.word	0x00000830
        /*01a0*/ 	.word	0x000000ff
        /*01a4*/ 	.word	0x00000098
        /*01a8*/ 	.short	0x0100
        /*01aa*/ 	.byte	0x06
	.zero		1


	//   ....[18]....
        /*01ac*/ 	.word	0x000015d0
        /*01b0*/ 	.word	0x00000003
        /*01b4*/ 	.word	0x00000000
        /*01b8*/ 	.short	0x010a
        /*01ba*/ 	.byte	0x3f
	.zero		1


	//   ....[19]....
        /*01bc*/ 	.word	0x00001610
        /*01c0*/ 	.word	0x00000003
        /*01c4*/ 	.word	0x00000000
        /*01c8*/ 	.short	0x010a
        /*01ca*/ 	.byte	0x3f
	.zero		1


	//   ....[20]....
        /*01cc*/ 	.word	0x00001a80
        /*01d0*/ 	.word	0x00000005
        /*01d4*/ 	.word	0x00000000
        /*01d8*/ 	.short	0x010a
        /*01da*/ 	.byte	0x3f
	.zero		1


	//   ....[21]....
        /*01dc*/ 	.word	0x00001ac0
        /*01e0*/ 	.word	0x00000005
        /*01e4*/ 	.word	0x00000000
        /*01e8*/ 	.short	0x010a
        /*01ea*/ 	.byte	0x3f
	.zero		1


	//   ....[22]....
        /*01ec*/ 	.word	0x00001dc0
        /*01f0*/ 	.word	0x00000004
        /*01f4*/ 	.word	0x00000000
        /*01f8*/ 	.short	0x0101
        /*01fa*/ 	.byte	0x3f
	.zero		1


	//   ....[23]....
        /*01fc*/ 	.word	0x00001fa0
        /*0200*/ 	.word	0x00000000
        /*0204*/ 	.word	0x00000000
        /*0208*/ 	.short	0x0101
        /*020a*/ 	.byte	0x3f
	.zero		1


	//   ....[24]....
        /*020c*/ 	.word	0x00008910
        /*0210*/ 	.word	0x00000014
        /*0214*/ 	.word	0x00000040
        /*0218*/ 	.short	0x010a
        /*021a*/ 	.byte	0x3f
	.zero		1


	//   ....[25]....
        /*021c*/ 	.word	0x00008cd0
        /*0220*/ 	.word	0x00000005
        /*0224*/ 	.word	0x00000098
        /*0228*/ 	.short	0x0101
        /*022a*/ 	.byte	0x3f
	.zero		1


	//   ....[26]....
        /*022c*/ 	.word	0x000093f0
        /*0230*/ 	.word	0x00000007
        /*0234*/ 	.word	0x00000000
        /*0238*/ 	.short	0x010a
        /*023a*/ 	.byte	0x3f
	.zero		1


	//   ....[27]....
        /*023c*/ 	.word	0x00009470
        /*0240*/ 	.word	0x00000008
        /*0244*/ 	.word	0x00000000
        /*0248*/ 	.short	0x010a
        /*024a*/ 	.byte	0x3f
	.zero		1


	//   ....[28]....
        /*024c*/ 	.word	0x00009500
        /*0250*/ 	.word	0x00000009
        /*0254*/ 	.word	0x00000000
        /*0258*/ 	.short	0x010a
        /*025a*/ 	.byte	0x3f
	.zero		1


	//   ....[29]....
        /*025c*/ 	.word	0x00009590
        /*0260*/ 	.word	0x00000008
        /*0264*/ 	.word	0x00000000
        /*0268*/ 	.short	0x010a
        /*026a*/ 	.byte	0x3f
	.zero		1


	//   ....[30]....
        /*026c*/ 	.word	0x00009620
        /*0270*/ 	.word	0x00000009
        /*0274*/ 	.word	0x00000000
        /*0278*/ 	.short	0x010a
        /*027a*/ 	.byte	0x3f
	.zero		1


	//   ....[31]....
        /*027c*/ 	.word	0x000096b0
        /*0280*/ 	.word	0x00000008
        /*0284*/ 	.word	0x00000000
        /*0288*/ 	.short	0x010a
        /*028a*/ 	.byte	0x3f
	.zero		1


	//   ....[32]....
        /*028c*/ 	.word	0x00009740
        /*0290*/ 	.word	0x0000000b
        /*0294*/ 	.word	0x00000000
        /*0298*/ 	.short	0x010a
        /*029a*/ 	.byte	0x3f
	.zero		1


	//   ....[33]....
        /*029c*/ 	.word	0x000097d0
        /*02a0*/ 	.word	0x00000003
        /*02a4*/ 	.word	0x00000000
        /*02a8*/ 	.short	0x010a
        /*02aa*/ 	.byte	0x3f
	.zero		1


	//   ....[34]....
        /*02ac*/ 	.word	0x00009830
        /*02b0*/ 	.word	0x00000003
        /*02b4*/ 	.word	0x00000000
        /*02b8*/ 	.short	0x010a
        /*02ba*/ 	.byte	0x3f
	.zero		1


	//   ....[35]....
        /*02bc*/ 	.word	0x00009880
        /*02c0*/ 	.word	0x00000005
        /*02c4*/ 	.word	0x00000000
        /*02c8*/ 	.short	0x010a
        /*02ca*/ 	.byte	0x3f
	.zero		1


	//   ....[36]....
        /*02cc*/ 	.word	0x00009950
        /*02d0*/ 	.word	0x00000014
        /*02d4*/ 	.word	0x00000040
        /*02d8*/ 	.short	0x010a
        /*02da*/ 	.byte	0x3f
	.zero		1


	//   ....[37]....
        /*02dc*/ 	.word	0x00009a20
        /*02e0*/ 	.word	0x00000007
        /*02e4*/ 	.word	0x00000000
        /*02e8*/ 	.short	0x010a
        /*02ea*/ 	.byte	0x3f
	.zero		1


	//   ....[38]....
        /*02ec*/ 	.word	0x00009a70
        /*02f0*/ 	.word	0x00000008
        /*02f4*/ 	.word	0x00000000
        /*02f8*/ 	.short	0x010a
        /*02fa*/ 	.byte	0x3f
	.zero		1


	//   ....[39]....
        /*02fc*/ 	.word	0x00009ac0
        /*0300*/ 	.word	0x00000009
        /*0304*/ 	.word	0x00000000
        /*0308*/ 	.short	0x010a
        /*030a*/ 	.byte	0x3f
	.zero		1


	//   ....[40]....
        /*030c*/ 	.word	0x00009b10
        /*0310*/ 	.word	0x00000008
        /*0314*/ 	.word	0x00000000
        /*0318*/ 	.short	0x010a
        /*031a*/ 	.byte	0x3f
	.zero		1


	//   ....[41]....
        /*031c*/ 	.word	0x00009b60
        /*0320*/ 	.word	0x00000009
        /*0324*/ 	.word	0x00000000
        /*0328*/ 	.short	0x010a
        /*032a*/ 	.byte	0x3f
	.zero		1


	//   ....[42]....
        /*032c*/ 	.word	0x00009bb0
        /*0330*/ 	.word	0x00000008
        /*0334*/ 	.word	0x00000000
        /*0338*/ 	.short	0x010a
        /*033a*/ 	.byte	0x3f
	.zero		1


	//   ....[43]....
        /*033c*/ 	.word	0x00009c00
        /*0340*/ 	.word	0x0000000b
        /*0344*/ 	.word	0x00000000
        /*0348*/ 	.short	0x010a
        /*034a*/ 	.byte	0x3f
	.zero		1


	//----- nvinfo : EIATTR_NUM_MBARRIERS
	.align		4
.L_35:
        /*034c*/ 	.byte	0x03, 0x38
        /*034e*/ 	.short	0x0012


	//----- nvinfo : EIATTR_EXIT_INSTR_OFFSETS
	.align		4
        /*0350*/ 	.byte	0x04, 0x1c
        /*0352*/ 	.short	(.L_37 - .L_36)


	//   ....[0]....
.L_36:
        /*0354*/ 	.word	0x00000a00


	//   ....[1]....
        /*0358*/ 	.word	0x00001210


	//   ....[2]....
        /*035c*/ 	.word	0x00008010


	//   ....[3]....
        /*0360*/ 	.word	0x00008570


	//   ....[4]....
        /*0364*/ 	.word	0x00009820


	//----- nvinfo : EIATTR_MAX_THREADS
	.align		4
.L_37:
        /*0368*/ 	.byte	0x04, 0x05
        /*036a*/ 	.short	(.L_39 - .L_38)
.L_38:
        /*036c*/ 	.word	0x00000180
        /*0370*/ 	.word	0x00000001
        /*0374*/ 	.word	0x00000001


	//----- nvinfo : EIATTR_CRS_STACK_SIZE
	.align		4
.L_39:
        /*0378*/ 	.byte	0x04, 0x1e
        /*037a*/ 	.short	(.L_41 - .L_40)
.L_40:
        /*037c*/ 	.word	0x00000000


	//----- nvinfo : EIATTR_CBANK_PARAM_SIZE
	.align		4
.L_41:
        /*0380*/ 	.byte	0x03, 0x19
        /*0382*/ 	.short	0x0470


	//----- nvinfo : EIATTR_PARAM_CBANK
	.align		4
        /*0384*/ 	.byte	0x04, 0x0a
        /*0386*/ 	.short	(.L_43 - .L_42)
	.align		4
.L_42:
        /*0388*/ 	.word	index@(.nv.constant0._ZN7cutlass13device_kernelINS_4gemm6kernel13GemmUniversalIN4cute5tupleIJiiiiEEENS1_10collective13CollectiveMmaINS1_34MainloopSm90TmaGmmaWarpSpecializedILi8ENS5_IJNS4_1CILi2EEENSA_ILi1EEESC_EEENS1_35KernelTmaWarpSpecializedCooperativeEEENS5_IJNSA_ILi384EEENSA_ILi64EEESH_EEEaNS5_IJlSC_lEEEaSJ_NS4_8TiledMMAINS4_8MMA_AtomIJNS4_4SM904GMMA26MMA_64x64x32_S32S8S8_SS_TNEEEENS4_6LayoutISD_NS5_IJSC_NSA_ILi0EEESR_EEEEENS5_IJNS4_10UnderscoreESU_SU_EEEEENS4_13SM90_TMA_LOADENS4_14ComposedLayoutINS4_7SwizzleILi2ELi4ELi3EEENS4_18smem_ptr_flag_bitsILi8EEENSQ_INS5_IJNSA_ILi8EEESH_EEENS5_IJSH_SC_EEEEEEEvNS4_8identityENS4_23SM90_TMA_LOAD_MULTICASTES17_vS18_EENS_8epilogue10collective6detail29Sm90TmaWarpSpecializedAdapterINS1C_15DefaultEpilogueIaSJ_SJ_NS1B_6thread17LinearCombinationIaLi1EiiLNS1G_9ScaleType4KindE0ELNS_15FloatRoundStyleE2EaEENS1_15EpilogueDefaultEEEEEvvEEEEvNT_6ParamsE)
        /*038c*/ 	.short	0x0210
        /*038e*/ 	.short	0x0470


	//----- nvinfo : EIATTR_SW_WAR
	.align		4
.L_43:
        /*0390*/ 	.byte	0x04, 0x36
        /*0392*/ 	.short	(.L_45 - .L_44)
.L_44:
        /*0394*/ 	.word	0x00000008
.L_45:


//--------------------- .nv.callgraph             --------------------------
	.section	.nv.callgraph,"",@"SHT_CUDA_CALLGRAPH"
	.align	4
	.sectionentsize	8
	.align		4
        /*0000*/ 	.word	0x00000000
	.align		4
        /*0004*/ 	.word	0xffffffff
	.align		4
        /*0008*/ 	.word	index@(_ZN7cutlass13device_kernelINS_4gemm6kernel13GemmUniversalIN4cute5tupleIJiiiiEEENS1_10collective13CollectiveMmaINS1_34MainloopSm90TmaGmmaWarpSpecializedILi8ENS5_IJNS4_1CILi2EEENSA_ILi1EEESC_EEENS1_35KernelTmaWarpSpecializedCooperativeEEENS5_IJNSA_ILi384EEENSA_ILi64EEESH_EEEaNS5_IJlSC_lEEEaSJ_NS4_8TiledMMAINS4_8MMA_AtomIJNS4_4SM904GMMA26MMA_64x64x32_S32S8S8_SS_TNEEEENS4_6LayoutISD_NS5_IJSC_NSA_ILi0EEESR_EEEEENS5_IJNS4_10UnderscoreESU_SU_EEEEENS4_13SM90_TMA_LOADENS4_14ComposedLayoutINS4_7SwizzleILi2ELi4ELi3EEENS4_18smem_ptr_flag_bitsILi8EEENSQ_INS5_IJNSA_ILi8EEESH_EEENS5_IJSH_SC_EEEEEEEvNS4_8identityENS4_23SM90_TMA_LOAD_MULTICASTES17_vS18_EENS_8epilogue10collective6detail29Sm90TmaWarpSpecializedAdapterINS1C_15DefaultEpilogueIaSJ_SJ_NS1B_6thread17LinearCombinationIaLi1EiiLNS1G_9ScaleType4KindE0ELNS_15FloatRoundStyleE2EaEENS1_15EpilogueDefaultEEEEEvvEEEEvNT_6ParamsE)
	.align		4
        /*000c*/ 	.word	index@(__assertfail)
	.align		4
        /*0010*/ 	.word	0x00000000
	.align		4
        /*0014*/ 	.word	0xfffffffe
	.align		4
        /*0018*/ 	.word	0x00000000
	.align		4
        /*001c*/ 	.word	0xfffffffd
	.align		4
        /*0020*/ 	.word	0x00000000
	.align		4
        /*0024*/ 	.word	0xfffffffc


//--------------------- .nv.constant4             --------------------------
	.section	.nv.constant4,"a",@progbits
	.align	8
	.align		8
.nv.constant4:
        /*0000*/ 	.dword	__assertfail
	.align		8
        /*0008*/ 	.dword	__unnamed_1
	.align		8
        /*0010*/ 	.dword	_ZN40_INTERNAL_d0b13522_4_k_cu_fe90529c_108384cuda3std3__45__cpo5beginE
	.align		8
        /*0018*/ 	.dword	_ZN40_INTERNAL_d0b13522_4_k_cu_fe90529c_108384cuda3std3__45__cpo3endE
	.align		8
        /*0020*/ 	.dword	_ZN40_INTERNAL_d0b13522_4_k_cu_fe90529c_108384cuda3std3__45__cpo6cbeginE
	.align		8
        /*0028*/ 	.dword	_ZN40_INTERNAL_d0b13522_4_k_cu_fe90529c_108384cuda3std3__45__cpo4cendE
	.align		8
        /*0030*/ 	.dword	_ZN40_INTERNAL_d0b13522_4_k_cu_fe90529c_108384cuda3std3__442_GLOBAL__N__d0b13522_4_k_cu_fe90529c_108386ignoreE
	.align		8
        /*0038*/ 	.dword	_ZN40_INTERNAL_d0b13522_4_k_cu_fe90529c_108384cuda3std3__419piecewise_constructE
	.align		8
        /*0040*/ 	.dword	_ZN40_INTERNAL_d0b13522_4_k_cu_fe90529c_108384cuda3std3__48in_placeE
	.align		8
        /*0048*/ 	.dword	_ZN40_INTERNAL_d0b13522_4_k_cu_fe90529c_108384cuda3std6ranges3__45__cpo4swapE
	.align		8
        /*0050*/ 	.dword	_ZN40_INTERNAL_d0b13522_4_k_cu_fe90529c_108384cuda3std6ranges3__45__cpo9iter_moveE
	.align		8
        /*0058*/ 	.dword	_ZN40_INTERNAL_d0b13522_4_k_cu_fe90529c_108384cute7productE
	.align		8
        /*0060*/ 	.dword	_ZN40_INTERNAL_d0b13522_4_k_cu_fe90529c_108384cute1_E
	.align		8
        /*0068*/ 	.dword	$str$22
	.align		8
        /*0070*/ 	.dword	$str$23


//--------------------- .text._ZN7cutlass13device_kernelINS_4gemm6kernel13GemmUniversalIN4cute5tupleIJiiiiEEENS1_10collective13CollectiveMmaINS1_34MainloopSm90TmaGmmaWarpSpecializedILi8ENS5_IJNS4_1CILi2EEENSA_ILi1EEESC_EEENS1_35KernelTmaWarpSpecializedCooperativeEEENS5_IJNSA_ILi384EEENSA_ILi64EEESH_EEEaNS5_IJlSC_lEEEaSJ_NS4_8TiledMMAINS4_8MMA_AtomIJNS4_4SM904GMMA26MMA_64x64x32_S32S8S8_SS_TNEEEENS4_6LayoutISD_NS5_IJSC_NSA_ILi0EEESR_EEEEENS5_IJNS4_10UnderscoreESU_SU_EEEEENS4_13SM90_TMA_LOADENS4_14ComposedLayoutINS4_7SwizzleILi2ELi4ELi3EEENS4_18smem_ptr_flag_bitsILi8EEENSQ_INS5_IJNSA_ILi8EEESH_EEENS5_IJSH_SC_EEEEEEEvNS4_8identityENS4_23SM90_TMA_LOAD_MULTICASTES17_vS18_EENS_8epilogue10collective6detail29Sm90TmaWarpSpecializedAdapterINS1C_15DefaultEpilogueIaSJ_SJ_NS1B_6thread17LinearCombinationIaLi1EiiLNS1G_9ScaleType4KindE0ELNS_15FloatRoundStyleE2EaEENS1_15EpilogueDefaultEEEEEvvEEEEvNT_6ParamsE --------------------------
	.section	.text._ZN7cutlass13device_kernelINS_4gemm6kernel13GemmUniversalIN4cute5tupleIJiiiiEEENS1_10collective13CollectiveMmaINS1_34MainloopSm90TmaGmmaWarpSpecializedILi8ENS5_IJNS4_1CILi2EEENSA_ILi1EEESC_EEENS1_35KernelTmaWarpSpecializedCooperativeEEENS5_IJNSA_ILi384EEENSA_ILi64EEESH_EEEaNS5_IJlSC_lEEEaSJ_NS4_8TiledMMAINS4_8MMA_AtomIJNS4_4SM904GMMA26MMA_64x64x32_S32S8S8_SS_TNEEEENS4_6LayoutISD_NS5_IJSC_NSA_ILi0EEESR_EEEEENS5_IJNS4_10UnderscoreESU_SU_EEEEENS4_13SM90_TMA_LOADENS4_14ComposedLayoutINS4_7SwizzleILi2ELi4ELi3EEENS4_18smem_ptr_flag_bitsILi8EEENSQ_INS5_IJNSA_ILi8EEESH_EEENS5_IJSH_SC_EEEEEEEvNS4_8identityENS4_23SM90_TMA_LOAD_MULTICASTES17_vS18_EENS_8epilogue10collective6detail29Sm90TmaWarpSpecializedAdapterINS1C_15DefaultEpilogueIaSJ_SJ_NS1B_6thread17LinearCombinationIaLi1EiiLNS1G_9ScaleType4KindE0ELNS_15FloatRoundStyleE2EaEENS1_15EpilogueDefaultEEEEEvvEEEEvNT_6ParamsE,"ax",@progbits
	.align	128
.text._ZN7cutlass13device_kernelINS_4gemm6kernel13GemmUniversalIN4cute5tupleIJiiiiEEENS1_10collective13CollectiveMmaINS1_34MainloopSm90TmaGmmaWarpSpecializedILi8ENS5_IJNS4_1CILi2EEENSA_ILi1EEESC_EEENS1_35KernelTmaWarpSpecializedCooperativeEEENS5_IJNSA_ILi384EEENSA_ILi64EEESH_EEEaNS5_IJlSC_lEEEaSJ_NS4_8TiledMMAINS4_8MMA_AtomIJNS4_4SM904GMMA26MMA_64x64x32_S32S8S8_SS_TNEEEENS4_6LayoutISD_NS5_IJSC_NSA_ILi0EEESR_EEEEENS5_IJNS4_10UnderscoreESU_SU_EEEEENS4_13SM90_TMA_LOADENS4_14ComposedLayoutINS4_7SwizzleILi2ELi4ELi3EEENS4_18smem_ptr_flag_bitsILi8EEENSQ_INS5_IJNSA_ILi8EEESH_EEENS5_IJSH_SC_EEEEEEEvNS4_8identityENS4_23SM90_TMA_LOAD_MULTICASTES17_vS18_EENS_8epilogue10collective6detail29Sm90TmaWarpSpecializedAdapterINS1C_15DefaultEpilogueIaSJ_SJ_NS1B_6thread17LinearCombinationIaLi1EiiLNS1G_9ScaleType4KindE0ELNS_15FloatRoundStyleE2EaEENS1_15EpilogueDefaultEEEEEvvEEEEvNT_6ParamsE:
        .type           _ZN7cutlass13device_kernelINS_4gemm6kernel13GemmUniversalIN4cute5tupleIJiiiiEEENS1_10collective13CollectiveMmaINS1_34MainloopSm90TmaGmmaWarpSpecializedILi8ENS5_IJNS4_1CILi2EEENSA_ILi1EEESC_EEENS1_35KernelTmaWarpSpecializedCooperativeEEENS5_IJNSA_ILi384EEENSA_ILi64EEESH_EEEaNS5_IJlSC_lEEEaSJ_NS4_8TiledMMAINS4_8MMA_AtomIJNS4_4SM904GMMA26MMA_64x64x32_S32S8S8_SS_TNEEEENS4_6LayoutISD_NS5_IJSC_NSA_ILi0EEESR_EEEEENS5_IJNS4_10UnderscoreESU_SU_EEEEENS4_13SM90_TMA_LOADENS4_14ComposedLayoutINS4_7SwizzleILi2ELi4ELi3EEENS4_18smem_ptr_flag_bitsILi8EEENSQ_INS5_IJNSA_ILi8EEESH_EEENS5_IJSH_SC_EEEEEEEvNS4_8identityENS4_23SM90_TMA_LOAD_MULTICASTES17_vS18_EENS_8epilogue10collective6detail29Sm90TmaWarpSpecializedAdapterINS1C_15DefaultEpilogueIaSJ_SJ_NS1B_6thread17LinearCombinationIaLi1EiiLNS1G_9ScaleType4KindE0ELNS_15FloatRoundStyleE2EaEENS1_15EpilogueDefaultEEEEEvvEEEEvNT_6ParamsE,@function
        .size           _ZN7cutlass13device_kernelINS_4gemm6kernel13GemmUniversalIN4cute5tupleIJiiiiEEENS1_10collective13CollectiveMmaINS1_34MainloopSm90TmaGmmaWarpSpecializedILi8ENS5_IJNS4_1CILi2EEENSA_ILi1EEESC_EEENS1_35KernelTmaWarpSpecializedCooperativeEEENS5_IJNSA_ILi384EEENSA_ILi64EEESH_EEEaNS5_IJlSC_lEEEaSJ_NS4_8TiledMMAINS4_8MMA_AtomIJNS4_4SM904GMMA26MMA_64x64x32_S32S8S8_SS_TNEEEENS4_6LayoutISD_NS5_IJSC_NSA_ILi0EEESR_EEEEENS5_IJNS4_10UnderscoreESU_SU_EEEEENS4_13SM90_TMA_LOADENS4_14ComposedLayoutINS4_7SwizzleILi2ELi4ELi3EEENS4_18smem_ptr_flag_bitsILi8EEENSQ_INS5_IJNSA_ILi8EEESH_EEENS5_IJSH_SC_EEEEEEEvNS4_8identityENS4_23SM90_TMA_LOAD_MULTICASTES17_vS18_EENS_8epilogue10collective6detail29Sm90TmaWarpSpecializedAdapterINS1C_15DefaultEpilogueIaSJ_SJ_NS1B_6thread17LinearCombinationIaLi1EiiLNS1G_9ScaleType4KindE0ELNS_15FloatRoundStyleE2EaEENS1_15EpilogueDefaultEEEEEvvEEEEvNT_6ParamsE,(.L_x_152 - _ZN7cutlass13device_kernelINS_4gemm6kernel13GemmUniversalIN4cute5tupleIJiiiiEEENS1_10collective13CollectiveMmaINS1_34MainloopSm90TmaGmmaWarpSpecializedILi8ENS5_IJNS4_1CILi2EEENSA_ILi1EEESC_EEENS1_35KernelTmaWarpSpecializedCooperativeEEENS5_IJNSA_ILi384EEENSA_ILi64EEESH_EEEaNS5_IJlSC_lEEEaSJ_NS4_8TiledMMAINS4_8MMA_AtomIJNS4_4SM904GMMA26MMA_64x64x32_S32S8S8_SS_TNEEEENS4_6LayoutISD_NS5_IJSC_NSA_ILi0EEESR_EEEEENS5_IJNS4_10UnderscoreESU_SU_EEEEENS4_13SM90_TMA_LOADENS4_14ComposedLayoutINS4_7SwizzleILi2ELi4ELi3EEENS4_18smem_ptr_flag_bitsILi8EEENSQ_INS5_IJNSA_ILi8EEESH_EEENS5_IJSH_SC_EEEEEEEvNS4_8identityENS4_23SM90_TMA_LOAD_MULTICASTES17_vS18_EENS_8epilogue10collective6detail29Sm90TmaWarpSpecializedAdapterINS1C_15DefaultEpilogueIaSJ_SJ_NS1B_6thread17LinearCombinationIaLi1EiiLNS1G_9ScaleType4KindE0ELNS_15FloatRoundStyleE2EaEENS1_15EpilogueDefaultEEEEEvvEEEEvNT_6ParamsE)
        .other          _ZN7cutlass13device_kernelINS_4gemm6kernel13GemmUniversalIN4cute5tupleIJiiiiEEENS1_10collective13CollectiveMmaINS1_34MainloopSm90TmaGmmaWarpSpecializedILi8ENS5_IJNS4_1CILi2EEENSA_ILi1EEESC_EEENS1_35KernelTmaWarpSpecializedCooperativeEEENS5_IJNSA_ILi384EEENSA_ILi64EEESH_EEEaNS5_IJlSC_lEEEaSJ_NS4_8TiledMMAINS4_8MMA_AtomIJNS4_4SM904GMMA26MMA_64x64x32_S32S8S8_SS_TNEEEENS4_6LayoutISD_NS5_IJSC_NSA_ILi0EEESR_EEEEENS5_IJNS4_10UnderscoreESU_SU_EEEEENS4_13SM90_TMA_LOADENS4_14ComposedLayoutINS4_7SwizzleILi2ELi4ELi3EEENS4_18smem_ptr_flag_bitsILi8EEENSQ_INS5_IJNSA_ILi8EEESH_EEENS5_IJSH_SC_EEEEEEEvNS4_8identityENS4_23SM90_TMA_LOAD_MULTICASTES17_vS18_EENS_8epilogue10collective6detail29Sm90TmaWarpSpecializedAdapterINS1C_15DefaultEpilogueIaSJ_SJ_NS1B_6thread17LinearCombinationIaLi1EiiLNS1G_9ScaleType4KindE0ELNS_15FloatRoundStyleE2EaEENS1_15EpilogueDefaultEEEEEvvEEEEvNT_6ParamsE,@"STO_CUDA_ENTRY STV_DEFAULT"
_ZN7cutlass13device_kernelINS_4gemm6kernel13GemmUniversalIN4cute5tupleIJiiiiEEENS1_10collective13CollectiveMmaINS1_34MainloopSm90TmaGmmaWarpSpecializedILi8ENS5_IJNS4_1CILi2EEENSA_ILi1EEESC_EEENS1_35KernelTmaWarpSpecializedCooperativeEEENS5_IJNSA_ILi384EEENSA_ILi64EEESH_EEEaNS5_IJlSC_lEEEaSJ_NS4_8TiledMMAINS4_8MMA_AtomIJNS4_4SM904GMMA26MMA_64x64x32_S32S8S8_SS_TNEEEENS4_6LayoutISD_NS5_IJSC_NSA_ILi0EEESR_EEEEENS5_IJNS4_10UnderscoreESU_SU_EEEEENS4_13SM90_TMA_LOADENS4_14ComposedLayoutINS4_7SwizzleILi2ELi4ELi3EEENS4_18smem_ptr_flag_bitsILi8EEENSQ_INS5_IJNSA_ILi8EEESH_EEENS5_IJSH_SC_EEEEEEEvNS4_8identityENS4_23SM90_TMA_LOAD_MULTICASTES17_vS18_EENS_8epilogue10collective6detail29Sm90TmaWarpSpecializedAdapterINS1C_15DefaultEpilogueIaSJ_SJ_NS1B_6thread17LinearCombinationIaLi1EiiLNS1G_9ScaleType4KindE0ELNS_15FloatRoundStyleE2EaEENS1_15EpilogueDefaultEEEEEvvEEEEvNT_6ParamsE:
[----:B------:R-:W0:Y:S01]  /*0000*/  LDC R1, c[0x0][0x28] ;  /* 0x00000a00ff017b82 */ /* 0x000e220000000800 */
[----:B------:R-:W1:Y:S01]  /*0010*/  S2R R18, SR_TID.X ;  /* 0x0000000000127919 */ /* 0x000e620000002100 */
[----:B------:R-:W-:Y:S01]  /*0020*/  ELECT P0, URZ, PT ;  /* 0x00000000003f782f */ /* 0x000fe20003800000 */
[----:B------:R-:W-:Y:S01]  /*0030*/  BSSY B0, `(.L_x_0) ;  /* 0x000000f000007945 */ /* 0x000fe20003800000 */
[--C-:B-1----:R-:W-:Y:S02]  /*0040*/  SHF.R.U32.HI R0, RZ, 0x5, R18.reuse ;  /* 0x00000005ff007819 */ /* 0x102fe40000011612 */
[----:B------:R-:W-:-:S03]  /*0050*/  SHF.R.U32.HI R3, RZ, 0x7, R18 ;  /* 0x00000007ff037819 */ /* 0x000fc60000011612 */
[----:B------:R-:W1:Y:S04]  /*0060*/  SHFL.IDX PT, R2, R0, RZ, 0x1f ;  /* 0x00001fff00027589 */ /* 0x000e6800000e0000 */
[----:B------:R2:W3:Y:S01]  /*0070*/  SHFL.IDX PT, R5, R3, RZ, 0x1f ;  /* 0x00001fff03057589 */ /* 0x0004e200000e0000 */
[----:B-1----:R-:W-:-:S13]  /*0080*/  ISETP.NE.OR P0, PT, R2, RZ, !P0 ;  /* 0x000000ff0200720c */ /* 0x002fda0004705670 */
[----:B0-23--:R-:W-:Y:S05]  /*0090*/  @P0 BRA `(.L_x_1) ;  /* 0x0000000000200947 */ /* 0x00dfea0003800000 */
[----:B------:R-:W-:Y:S02]  /*00a0*/  ULDC.64 UR4, c[0x0][0x198] ;  /* 0x0000660000047ab9 */ /* 0x000fe40000000a00 */
[----:B------:R-:W-:Y:S02]  /*00b0*/  UIADD3 UR6, UP0, UR4, 0xf0, URZ ;  /* 0x000000f004067890 */ /* 0x000fe4000ff1e03f */
[----:B------:R-:W-:Y:S02]  /*00c0*/  UIADD3 UR4, UP1, UR4, 0x1f0, URZ ;  /* 0x000001f004047890 */ /* 0x000fe4000ff3e03f */
[----:B------:R-:W-:Y:S02]  /*00d0*/  UIADD3.X UR7, URZ, UR5, URZ, UP0, !UPT ;  /* 0x000000053f077290 */ /* 0x000fe400087fe43f */
[----:B------:R-:W-:-:S07]  /*00e0*/  UIADD3.X UR5, URZ, UR5, URZ, UP1, !UPT ;  /* 0x000000053f057290 */ /* 0x000fce0008ffe43f */
[----:B------:R0:W-:Y:S02]  /*00f0*/  UTMACCTL.PF [UR6] ;  /* 0x00000000060079b9 */ /* 0x0001e40008040000 */
[----:B------:R0:W-:Y:S02]  /*0100*/  UTMACCTL.PF [UR4] ;  /* 0x00000000040079b9 */ /* 0x0001e40008040000 */
[----:B0-----:R-:W-:Y:S01]  /*0110*/  NOP ;  /* 0x0000000000007918 */ /* 0x001fe20000000000 */
.L_x_1:
[----:B------:R-:W-:Y:S05]  /*0120*/  BSYNC B0 ;  /* 0x0000000000007941 */ /* 0x000fea0003800000 */
.L_x_0:
[----:B------:R-:W0:Y:S02]  /*0130*/  SHFL.IDX PT, R3, R0, RZ, 0x1f ;  /* 0x00001fff00037589 */ /* 0x000e2400000e0000 */
[----:B0-----:R-:W-:-:S13]  /*0140*/  ISETP.NE.AND P0, PT, R3, RZ, PT ;  /* 0x000000ff0300720c */ /* 0x001fda0003f05270 */
[----:B------:R-:W-:Y:S05]  /*0150*/  @P0 BRA `(.L_x_2) ;  /* 0x0000000000840947 */ /* 0x000fea0003800000 */
[----:B------:R-:W-:Y:S01]  /*0160*/  ELECT P0, URZ, PT ;  /* 0x00000000003f782f */ /* 0x000fe20003800000 */
[----:B------:R-:W-:-:S12]  /*0170*/  BSSY B0, `(.L_x_2) ;  /* 0x000001f000007945 */ /* 0x000fd80003800000 */
[----:B------:R-:W-:Y:S05]  /*0180*/  @!P0 BRA `(.L_x_3) ;  /* 0x0000000000748947 */ /* 0x000fea0003800000 */
[----:B------:R-:W0:Y:S01]  /*0190*/  S2UR UR8, SR_CgaCtaId ;  /* 0x00000000000879c3 */ /* 0x000e220000008800 */
[----:B------:R-:W-:Y:S01]  /*01a0*/  UMOV UR4, 0x400 ;  /* 0x0000040000047882 */ /* 0x000fe20000000000 */
[----:B------:R-:W-:Y:S01]  /*01b0*/  UMOV UR5, 0x1 ;  /* 0x0000000100057882 */ /* 0x000fe20000000000 */
[----:B------:R-:W-:Y:S02]  /*01c0*/  UMOV UR6, 0x4 ;  /* 0x0000000400067882 */ /* 0x000fe40000000000 */
[----:B------:R-:W-:-:S04]  /*01d0*/  UIADD3 UR6, -UR6, 0x100000, URZ ;  /* 0x0010000006067890 */ /* 0x000fc8000fffe13f */
[----:B------:R-:W-:Y:S02]  /*01e0*/  USHF.L.U32 UR7, UR6, 0xb, URZ ;  /* 0x0000000b06077899 */ /* 0x000fe4000800063f */
[----:B------:R-:W-:Y:S02]  /*01f0*/  USHF.L.U32 UR6, UR6, 0x1, URZ ;  /* 0x0000000106067899 */ /* 0x000fe4000800063f */
[----:B0-----:R-:W-:Y:S02]  /*0200*/  ULEA UR8, UR8, UR4, 0x18 ;  /* 0x0000000408087291 */ /* 0x001fe4000f8ec03f */
[----:B------:R-:W-:-:S04]  /*0210*/  UIADD3 UR4, -UR5, 0x100000, URZ ;  /* 0x0010000005047890 */ /* 0x000fc8000fffe13f */
[----:B------:R-:W-:Y:S02]  /*0220*/  USHF.L.U32 UR5, UR4, 0xb, URZ ;  /* 0x0000000b04057899 */ /* 0x000fe4000800063f */
[----:B------:R-:W-:Y:S01]  /*0230*/  USHF.L.U32 UR4, UR4, 0x1, URZ ;  /* 0x0000000104047899 */ /* 0x000fe2000800063f */
[----:B------:R-:W0:Y:S11]  /*0240*/  FENCE.VIEW.ASYNC.S ;  /* 0x00000000000073c6 */ /* 0x000e360000000000 */
[----:B0-----:R0:W1:Y:S01]  /*0250*/  SYNCS.EXCH.64 URZ, [UR8], UR4 ;  /* 0x00000004083f75b2 */ /* 0x0010620008000100 */
[----:B------:R0:W2:Y:S01]  /*0260*/  SYNCS.EXCH.64 URZ, [UR8+0x40], UR6 ;  /* 0x00004006083f75b2 */ /* 0x0000a20008000100 */
[----:B------:R0:W3:Y:S01]  /*0270*/  SYNCS.EXCH.64 URZ, [UR8+0x8], UR4 ;  /* 0x00000804083f75b2 */ /* 0x0000e20008000100 */
[----:B------:R0:W4:Y:S01]  /*0280*/  SYNCS.EXCH.64 URZ, [UR8+0x48], UR6 ;  /* 0x00004806083f75b2 */ /* 0x0001220008000100 */
[----:B------:R0:W0:Y:S01]  /*0290*/  SYNCS.EXCH.64 URZ, [UR8+0x10], UR4 ;  /* 0x00001004083f75b2 */ /* 0x0000220008000100 */
        /* <DEDUP_REMOVED lines=11> */
[----:B------:R-:W-:Y:S01]  /*0350*/  NOP ;  /* 0x0000000000007918 */ /* 0x000fe20000000000 */
.L_x_3:
[----:B0-----:R-:W-:Y:S05]  /*0360*/  BSYNC B0 ;  /* 0x0000000000007941 */ /* 0x001fea0003800000 */
.L_x_2:
[----:B------:R-:W-:Y:S01]  /*0370*/  SHF.R.S32.HI R7, RZ, 0x1f, R18 ;  /* 0x0000001fff077819 */ /* 0x000fe20000011412 */
[----:B------:R-:W0:Y:S01]  /*0380*/  SHFL.IDX PT, R0, R0, RZ, 0x1f ;  /* 0x00001fff00007589 */ /* 0x000e2200000e0000 */
[----:B------:R-:W5:Y:S01]  /*0390*/  S2UR UR8, SR_CTAID.X ;  /* 0x00000000000879c3 */ /* 0x000f620000002500 */
[----:B------:R-:W-:Y:S02]  /*03a0*/  ELECT P0, URZ, PT ;  /* 0x00000000003f782f */ /* 0x000fe40003800000 */
[----:B------:R-:W-:Y:S01]  /*03b0*/  LEA.HI R7, R7, R18, RZ, 0x7 ;  /* 0x0000001207077211 */ /* 0x000fe200078f38ff */
[----:B------:R-:W1:Y:S01]  /*03c0*/  S2R R4, SR_CTAID.Y ;  /* 0x0000000000047919 */ /* 0x000e620000002600 */
[----:B------:R-:W-:Y:S01]  /*03d0*/  SHF.R.S32.HI R8, RZ, 0x1f, R3 ;  /* 0x0000001fff087819 */ /* 0x000fe20000011403 */
[----:B------:R-:W-:Y:S01]  /*03e0*/  ULDC UR4, c[0x0][0x150] ;  /* 0x0000540000047ab9 */ /* 0x000fe20000000800 */
[----:B------:R-:W-:Y:S01]  /*03f0*/  LOP3.LUT R7, R7, 0xffffff80, RZ, 0xc0, !PT ;  /* 0xffffff8007077812 */ /* 0x000fe200078ec0ff */
[----:B------:R-:W-:Y:S01]  /*0400*/  NOP ;  /* 0x0000000000007918 */ /* 0x000fe20000000000 */
[----:B------:R-:W-:Y:S01]  /*0410*/  LEA.HI R8, R8, R3, RZ, 0x2 ;  /* 0x0000000308087211 */ /* 0x000fe200078f10ff */
[----:B------:R-:W2:Y:S01]  /*0420*/  LDC R10, c[0x0][0x144] ;  /* 0x00005100ff0a7b82 */ /* 0x000ea20000000800 */
[----:B------:R-:W-:Y:S01]  /*0430*/  NOP ;  /* 0x0000000000007918 */ /* 0x000fe20000000000 */
[----:B------:R-:W-:Y:S01]  /*0440*/  IMAD.IADD R6, R18, 0x1, -R7 ;  /* 0x0000000112067824 */ /* 0x000fe200078e0a07 */
[----:B------:R-:W-:Y:S01]  /*0450*/  LOP3.LUT R8, R8, 0x3ffffffc, RZ, 0xc0, !PT ;  /* 0x3ffffffc08087812 */ /* 0x000fe200078ec0ff */
[----:B------:R-:W-:Y:S01]  /*0460*/  IMAD.MOV.U32 R22, RZ, RZ, 0x1 ;  /* 0x00000001ff167424 */ /* 0x000fe200078e00ff */
[----:B------:R-:W-:-:S02]  /*0470*/  ISETP.NE.AND P3, PT, R5, RZ, PT ;  /* 0x000000ff0500720c */ /* 0x000fc40003f65270 */
[----:B------:R-:W-:Y:S01]  /*0480*/  SHF.R.S32.HI R7, RZ, 0x1f, R6 ;  /* 0x0000001fff077819 */ /* 0x000fe20000011406 */
[----:B------:R-:W-:Y:S01]  /*0490*/  IMAD.IADD R8, R3, 0x1, -R8 ;  /* 0x0000000103087824 */ /* 0x000fe200078e0a08 */
[----:B------:R-:W3:Y:S02]  /*04a0*/  LDC R13, c[0x0][0x140] ;  /* 0x00005000ff0d7b82 */ /* 0x000ee40000000800 */
[----:B------:R-:W-:Y:S02]  /*04b0*/  LEA.HI R7, R7, R6, RZ, 0x3 ;  /* 0x0000000607077211 */ /* 0x000fe400078f18ff */
[----:B0-----:R-:W-:Y:S02]  /*04c0*/  ISETP.NE.OR P0, PT, R0, RZ, !P0 ;  /* 0x000000ff0000720c */ /* 0x001fe40004705670 */
[--C-:B------:R-:W-:Y:S02]  /*04d0*/  SHF.R.S32.HI R0, RZ, 0x3, R7.reuse ;  /* 0x00000003ff007819 */ /* 0x100fe40000011407 */
[----:B------:R-:W-:-:S02]  /*04e0*/  SHF.R.S32.HI R7, RZ, 0x1f, R7 ;  /* 0x0000001fff077819 */ /* 0x000fc40000011407 */
[----:B-----5:R-:W-:Y:S02]  /*04f0*/  I2FP.F32.U32 R9, UR8 ;  /* 0x0000000800097c45 */ /* 0x020fe40008201000 */
[----:B------:R-:W-:-:S03]  /*0500*/  LEA.HI R7, R7, R0, RZ, 0x2 ;  /* 0x0000000007077211 */ /* 0x000fc600078f10ff */
[----:B------:R-:W-:Y:S01]  /*0510*/  FMUL R9, R9, UR4 ;  /* 0x0000000409097c20 */ /* 0x000fe20008400000 */
[----:B------:R-:W-:Y:S01]  /*0520*/  LOP3.LUT R7, R7, 0xfffffffc, RZ, 0xc0, !PT ;  /* 0xfffffffc07077812 */ /* 0x000fe200078ec0ff */
[----:B------:R-:W-:Y:S01]  /*0530*/  VOTEU.ALL UP0, P0 ;  /* 0x00000000003f7886 */ /* 0x000fe20000000000 */
[----:B-1----:R-:W-:Y:S01]  /*0540*/  I2FP.F32.U32 R3, R4 ;  /* 0x0000000400037245 */ /* 0x002fe20000201000 */
[----:B------:R-:W-:Y:S01]  /*0550*/  ULDC UR4, c[0x0][0x154] ;  /* 0x0000550000047ab9 */ /* 0x000fe20000000800 */
[----:B------:R-:W-:Y:S01]  /*0560*/  VOTEU.ALL UP1, P0 ;  /* 0x00000000003f7886 */ /* 0x000fe20000020000 */
[----:B------:R-:W0:Y:S01]  /*0570*/  F2I.U32.TRUNC.NTZ R9, R9 ;  /* 0x0000000900097305 */ /* 0x000e22000020f000 */
[----:B------:R-:W-:Y:S01]  /*0580*/  IMAD.IADD R7, R0, 0x1, -R7 ;  /* 0x0000000100077824 */ /* 0x000fe200078e0a07 */
[----:B------:R-:W1:Y:S01]  /*0590*/  @!UP0 S2UR UR7, SR_CgaCtaId ;  /* 0x00000000000789c3 */ /* 0x000e620000008800 */
[----:B------:R-:W-:Y:S01]  /*05a0*/  FMUL R12, R3, UR4 ;  /* 0x00000004030c7c20 */ /* 0x000fe20008400000 */
[----:B------:R-:W-:Y:S01]  /*05b0*/  UMOV UR4, 0x20 ;  /* 0x0000002000047882 */ /* 0x000fe20000000000 */
[----:B------:R-:W-:Y:S01]  /*05c0*/  IMAD R8, R8, 0x4, R7 ;  /* 0x0000000408087824 */ /* 0x000fe200078e0207 */
[----:B------:R-:W-:Y:S01]  /*05d0*/  @!UP0 UMOV UR6, 0x400 ;  /* 0x0000040000068882 */ /* 0x000fe20000000000 */
[----:B------:R-:W-:-:S04]  /*05e0*/  @!UP0 UIADD3 UR4, -UR4, 0x100000, URZ ;  /* 0x0010000004048890 */ /* 0x000fc8000fffe13f */
[----:B------:R-:W-:Y:S02]  /*05f0*/  @!UP0 USHF.L.U32 UR5, UR4, 0xb, URZ ;  /* 0x0000000b04058899 */ /* 0x000fe4000800063f */
[----:B------:R-:W-:Y:S01]  /*0600*/  @!UP0 USHF.L.U32 UR4, UR4, 0x1, URZ ;  /* 0x0000000104048899 */ /* 0x000fe2000800063f */
[----:B---3--:R-:W-:Y:S01]  /*0610*/  ISETP.EQ.U32.AND P2, PT, R13, 0x1, PT ;  /* 0x000000010d00780c */ /* 0x008fe20003f42070 */
[----:B------:R-:W3:Y:S01]  /*0620*/  F2I.U32.TRUNC.NTZ R12, R12 ;  /* 0x0000000c000c7305 */ /* 0x000ee2000020f000 */
[C---:B------:R-:W-:Y:S01]  /*0630*/  LEA.HI R0, R8.reuse, R8, RZ, 0x1 ;  /* 0x0000000808007211 */ /* 0x040fe200078f08ff */
[----:B------:R-:W5:Y:S01]  /*0640*/  LDC R7, c[0x0][0x148] ;  /* 0x00005200ff077b82 */ /* 0x000f620000000800 */
[----:B------:R-:W-:Y:S02]  /*0650*/  IMAD.SHL.U32 R23, R8, 0x4, RZ ;  /* 0x0000000408177824 */ /* 0x000fe400078e00ff */
[----:B------:R-:W-:Y:S01]  /*0660*/  LOP3.LUT R11, R0, 0xfffffffe, RZ, 0xc0, !PT ;  /* 0xfffffffe000b7812 */ /* 0x000fe200078ec0ff */
[----:B0-----:R-:W-:Y:S01]  /*0670*/  IMAD.MOV R15, RZ, RZ, -R9 ;  /* 0x000000ffff0f7224 */ /* 0x001fe200078e0a09 */
[----:B------:R-:W-:-:S02]  /*0680*/  SHF.R.S32.HI R9, RZ, 0x1f, R2 ;  /* 0x0000001fff097819 */ /* 0x000fc40000011402 */
[----:B------:R-:W-:Y:S01]  /*0690*/  LOP3.LUT R23, R8, 0xc, R23, 0x78, !PT ;  /* 0x0000000c08177812 */ /* 0x000fe200078e7817 */
[----:B--2---:R-:W-:Y:S01]  /*06a0*/  IMAD R3, R10, R15, UR8 ;  /* 0x000000080a037e24 */ /* 0x004fe2000f8e020f */
[----:B------:R-:W-:Y:S01]  /*06b0*/  LEA.HI R9, R9, R2, RZ, 0x2 ;  /* 0x0000000209097211 */ /* 0x000fe200078f10ff */
[----:B------:R-:W-:-:S03]  /*06c0*/  IMAD.IADD R0, R8, 0x1, -R11 ;  /* 0x0000000108007824 */ /* 0x000fc600078e0a0b */
[----:B------:R-:W-:Y:S01]  /*06d0*/  LOP3.LUT R9, R9, 0xfffffffc, RZ, 0xc0, !PT ;  /* 0xfffffffc09097812 */ /* 0x000fe200078ec0ff */
[----:B---3--:R-:W-:Y:S01]  /*06e0*/  IMAD.MOV R24, RZ, RZ, -R12 ;  /* 0x000000ffff187224 */ /* 0x008fe200078e0a0c */
[----:B------:R-:W-:Y:S01]  /*06f0*/  ISETP.NE.AND P4, PT, R0, R3, PT ;  /* 0x000000030000720c */ /* 0x000fe20003f85270 */
[----:B-1----:R-:W-:Y:S02]  /*0700*/  @!UP0 ULEA UR6, UR7, UR6, 0x18 ;  /* 0x0000000607068291 */ /* 0x002fe4000f8ec03f */
[----:B------:R-:W-:Y:S01]  /*0710*/  IMAD.IADD R0, R2, 0x1, -R9 ;  /* 0x0000000102007824 */ /* 0x000fe200078e0a09 */
[----:B------:R-:W-:Y:S01]  /*0720*/  VOTEU.ALL UP0, P0 ;  /* 0x00000000003f7886 */ /* 0x000fe20000000000 */
[----:B------:R-:W-:Y:S01]  /*0730*/  LOP3.LUT P0, RZ, R6, 0x7, RZ, 0xc0, !PT ;  /* 0x0000000706ff7812 */ /* 0x000fe2000780c0ff */
[----:B------:R-:W-:Y:S02]  /*0740*/  VIADD R6, R5, 0xffffffff ;  /* 0xffffffff05067836 */ /* 0x000fe40000000000 */
[----:B------:R-:W-:Y:S01]  /*0750*/  ISETP.NE.AND P1, PT, R0, 0x3, PT ;  /* 0x000000030000780c */ /* 0x000fe20003f25270 */
[----:B-----5:R-:W-:Y:S01]  /*0760*/  IMAD R9, R7, R24, R4 ;  /* 0x0000001807097224 */ /* 0x020fe200078e0204 */
[----:B------:R-:W-:-:S02]  /*0770*/  ISETP.LT.U32.AND P0, PT, R23, 0x2, !P0 ;  /* 0x000000021700780c */ /* 0x000fc40004701070 */
[----:B------:R-:W-:Y:S01]  /*0780*/  ISETP.EQ.OR P1, PT, R0, RZ, !P1 ;  /* 0x000000ff0000720c */ /* 0x000fe20004f22670 */
[----:B------:R-:W0:Y:S02]  /*0790*/  FENCE.VIEW.ASYNC.S ;  /* 0x00000000000073c6 */ /* 0x000e240000000000 */
[----:B0-----:R0:W1:Y:S01]  /*07a0*/  @!UP0 SYNCS.EXCH.64 URZ, [UR6+0x90], UR4 ;  /* 0x00009004063f85b2 */ /* 0x0010620008000100 */
[----:B------:R-:W-:Y:S02]  /*07b0*/  @P4 LEA.HI R2, R23, R23, RZ, 0x1 ;  /* 0x0000001717024211 */ /* 0x000fe400078f08ff */
[----:B------:R-:W-:Y:S02]  /*07c0*/  ISETP.EQ.AND P1, PT, R5, RZ, P1 ;  /* 0x000000ff0500720c */ /* 0x000fe40000f22270 */
[----:B------:R-:W-:Y:S02]  /*07d0*/  @P4 SHF.R.S32.HI R2, RZ, 0x1, R2 ;  /* 0x00000001ff024819 */ /* 0x000fe40000011402 */
[----:B------:R-:W-:-:S02]  /*07e0*/  ISETP.GE.U32.AND P6, PT, R6, 0x2, PT ;  /* 0x000000020600780c */ /* 0x000fc40003fc6070 */
[----:B------:R-:W-:Y:S02]  /*07f0*/  @P4 ISETP.NE.AND P5, PT, R2, R9, PT ;  /* 0x000000090200420c */ /* 0x000fe40003fa5270 */
[----:B------:R-:W-:Y:S02]  /*0800*/  SEL R9, RZ, 0x1, !P0 ;  /* 0x00000001ff097807 */ /* 0x000fe40004000000 */
[----:B------:R-:W-:Y:S02]  /*0810*/  @P4 SEL R22, RZ, 0x1, P5 ;  /* 0x00000001ff164807 */ /* 0x000fe40002800000 */
[----:B------:R-:W-:Y:S01]  /*0820*/  SEL R19, RZ, 0x1, !P1 ;  /* 0x00000001ff137807 */ /* 0x000fe20004800000 */
[----:B------:R0:W2:Y:S01]  /*0830*/  @!UP1 SYNCS.EXCH.64 URZ, [UR6+0x98], UR4 ;  /* 0x00009804063f95b2 */ /* 0x0000a20008000100 */
[----:B------:R-:W-:Y:S01]  /*0840*/  LOP3.LUT R22, R22, R9, RZ, 0xc0, !PT ;  /* 0x0000000916167212 */ /* 0x000fe200078ec0ff */
[----:B------:R-:W-:Y:S01]  /*0850*/  NOP ;  /* 0x0000000000007918 */ /* 0x000fe20000000000 */
[----:B------:R-:W-:Y:S01]  /*0860*/  SEL R19, R19, 0x2, P6 ;  /* 0x0000000213137807 */ /* 0x000fe20003000000 */
[----:B------:R-:W-:Y:S06]  /*0870*/  @!P2 BRA `(.L_x_4) ;  /* 0x000000000008a947 */ /* 0x000fec0003800000 */
[----:B-12-4-:R-:W-:Y:S01]  /*0880*/  UCGABAR_ARV ;  /* 0x00000000000079c7 */ /* 0x016fe20008000000 */
[----:B------:R-:W-:Y:S05]  /*0890*/  BRA `(.L_x_5) ;  /* 0x0000000000047947 */ /* 0x000fea0003800000 */
.L_x_4:
[----:B-12-4-:R-:W-:Y:S01]  /*08a0*/  NOP ;  /* 0x0000000000007918 */ /* 0x016fe20000000000 */
.L_x_5:
[----:B------:R-:W1:Y:S01]  /*08b0*/  LDC R2, c[0x0][0x65c] ;  /* 0x00019700ff027b82 */ /* 0x000e620000000800 */
[----:B------:R-:W-:Y:S02]  /*08c0*/  IMAD.U32 R8, RZ, RZ, UR8 ;  /* 0x00000008ff087e24 */ /* 0x000fe4000f8e00ff */
[----:B------:R-:W-:Y:S01]  /*08d0*/  IMAD.MOV.U32 R9, RZ, RZ, RZ ;  /* 0x000000ffff097224 */ /* 0x000fe200078e00ff */
[----:B-1----:R-:W-:-:S04]  /*08e0*/  ISETP.NE.AND P1, PT, R2, 0x1, PT ;  /* 0x000000010200780c */ /* 0x002fc80003f25270 */
[----:B------:R-:W-:-:S09]  /*08f0*/  P2R R5, PR, RZ, 0x2 ;  /* 0x00000002ff057803 */ /* 0x000fd20000000000 */
[----:B------:R-:W1:Y:S01]  /*0900*/  @P1 LDC R17, c[0x0][0x10] ;  /* 0x00000400ff111b82 */ /* 0x000e620000000800 */
[----:B------:R-:W-:Y:S02]  /*0910*/  @P1 IMAD.MOV.U32 R5, RZ, RZ, RZ ;  /* 0x000000ffff051224 */ /* 0x000fe400078e00ff */
[----:B------:R-:W-:-:S05]  /*0920*/  @P1 IMAD.MOV.U32 R13, RZ, RZ, RZ ;  /* 0x000000ffff0d1224 */ /* 0x000fca00078e00ff */
[----:B------:R-:W2:Y:S01]  /*0930*/  @!P1 LDC R11, c[0x0][0xc] ;  /* 0x00000300ff0b9b82 */ /* 0x000ea20000000800 */
[----:B-1----:R-:W-:-:S04]  /*0940*/  @P1 IMAD.WIDE.U32 R16, R17, UR8, R4 ;  /* 0x0000000811101c25 */ /* 0x002fc8000f8e0004 */
[----:B------:R-:W-:Y:S02]  /*0950*/  @P1 IMAD.IADD R17, R17, 0x1, R13 ;  /* 0x0000000111111824 */ /* 0x000fe400078e020d */
[----:B--2---:R-:W-:-:S04]  /*0960*/  @!P1 IMAD.WIDE.U32 R8, R4, R11, R8 ;  /* 0x0000000b04089225 */ /* 0x004fc800078e0008 */
[----:B------:R-:W-:Y:S02]  /*0970*/  @!P1 IMAD.MOV.U32 R16, RZ, RZ, R8 ;  /* 0x000000ffff109224 */ /* 0x000fe400078e0008 */
[----:B------:R-:W-:Y:S01]  /*0980*/  @!P1 IMAD.MOV.U32 R17, RZ, RZ, R9 ;  /* 0x000000ffff119224 */ /* 0x000fe200078e0009 */
[----:B------:R-:W-:Y:S06]  /*0990*/  @!P2 BRA `(.L_x_6) ;  /* 0x00000000000ca947 */ /* 0x000fec0003800000 */
[----:B------:R-:W-:Y:S01]  /*09a0*/  UCGABAR_WAIT ;  /* 0x0000000000007dc7 */ /* 0x000fe20008000000 */
[----:B------:R-:W-:Y:S01]  /*09b0*/  CCTL.IVALL ;  /* 0x00000000ff00798f */ /* 0x000fe20002000000 */
[----:B------:R-:W-:Y:S05]  /*09c0*/  BRA `(.L_x_7) ;  /* 0x0000000000047947 */ /* 0x000fea0003800000 */
.L_x_6:
[----:B------:R-:W-:Y:S06]  /*09d0*/  BAR.SYNC.DEFER_BLOCKING 0x0 ;  /* 0x0000000000007b1d */ /* 0x000fec0000010000 */
.L_x_7:
[----:B------:R-:W-:Y:S05]  /*09e0*/  @!P3 BRA `(.L_x_8) ;  /* 0x00000074008cb947 */ /* 0x000fea0003800000 */
[----:B------:R-:W-:-:S13]  /*09f0*/  ISETP.GT.U32.AND P0, PT, R6, 0x1, PT ;  /* 0x000000010600780c */ /* 0x000fda0003f04070 */
[----:B0-----:R-:W-:Y:S05]  /*0a00*/  @P0 EXIT ;  /* 0x000000000000094d */ /* 0x001fea0003800000 */
[----:B------:R-:W-:Y:S01]  /*0a10*/  ULDC.64 UR4, c[0x0][0x650] ;  /* 0x0001940000047ab9 */ /* 0x000fe20000000a00 */
[----:B------:R-:W-:Y:S01]  /*0a20*/  PRMT R0, RZ, 0x7610, R0 ;  /* 0x00007610ff007816 */ /* 0x000fe20000000000 */
[----:B------:R-:W-:Y:S01]  /*0a30*/  IMAD.MOV.U32 R130, RZ, RZ, -0x1 ;  /* 0xffffffffff827424 */ /* 0x000fe200078e00ff */
[----:B------:R-:W-:Y:S01]  /*0a40*/  ISETP.GE.U32.AND P0, PT, R16, UR4, PT ;  /* 0x0000000410007c0c */ /* 0x000fe2000bf06070 */
[----:B------:R-:W-:Y:S02]  /*0a50*/  IMAD.MOV.U32 R131, RZ, RZ, -0x1 ;  /* 0xffffffffff837424 */ /* 0x000fe400078e00ff */
[----:B------:R-:W-:Y:S01]  /*0a60*/  IMAD.MOV.U32 R120, RZ, RZ, -0x1 ;  /* 0xffffffffff787424 */ /* 0x000fe200078e00ff */
[----:B------:R-:W-:-:S13]  /*0a70*/  ISETP.GE.U32.AND.EX P0, PT, R17, UR5, PT, P0 ;  /* 0x0000000511007c0c */ /* 0x000fda000bf06100 */
[----:B------:R-:W-:Y:S05]  /*0a80*/  @P0 BRA `(.L_x_9) ;  /* 0x0000000400280947 */ /* 0x000fea0003800000 */
[----:B------:R-:W0:Y:S01]  /*0a90*/  LDC.64 R20, c[0x0][0x628] ;  /* 0x00018a00ff147b82 */ /* 0x000e220000000a00 */
[----:B------:R-:W-:Y:S02]  /*0aa0*/  IMAD.MOV.U32 R8, RZ, RZ, R16 ;  /* 0x000000ffff087224 */ /* 0x000fe400078e0010 */
[----:B------:R-:W-:-:S05]  /*0ab0*/  IMAD.MOV.U32 R9, RZ, RZ, R17 ;  /* 0x000000ffff097224 */ /* 0x000fca00078e0011 */
[----:B------:R-:W1:Y:S08]  /*0ac0*/  LDC R0, c[0x0][0x630] ;  /* 0x00018c00ff007b82 */ /* 0x000e700000000800 */
[----:B------:R-:W2:Y:S01]  /*0ad0*/  LDC.64 R26, c[0x0][0x620] ;  /* 0x00018800ff1a7b82 */ /* 0x000ea20000000a00 */
[----:B0-----:R-:W-:-:S04]  /*0ae0*/  ISETP.NE.U32.AND P0, PT, R20, RZ, PT ;  /* 0x000000ff1400720c */ /* 0x001fc80003f05070 */
[----:B------:R-:W-:-:S13]  /*0af0*/  ISETP.NE.AND.EX P0, PT, R21, RZ, PT, P0 ;  /* 0x000000ff1500720c */ /* 0x000fda0003f05300 */
[----:B-12---:R-:W-:Y:S05]  /*0b00*/  @!P0 BRA `(.L_x_10) ;  /* 0x0000000000288947 */ /* 0x006fea0003800000 */
[----:B------:R-:W0:Y:S02]  /*0b10*/  LDC R13, c[0x0][0x634] ;  /* 0x00018d00ff0d7b82 */ /* 0x000e240000000800 */
[----:B0-----:R-:W-:-:S05]  /*0b20*/  IADD3 R13, P0, R16, R13, RZ ;  /* 0x0000000d100d7210 */ /* 0x001fca0007f1e0ff */
[----:B------:R-:W-:-:S04]  /*0b30*/  IMAD.X R15, RZ, RZ, R17, P0 ;  /* 0x000000ffff0f7224 */ /* 0x000fc800000e0611 */
[----:B------:R-:W-:-:S04]  /*0b40*/  IMAD.WIDE.U32 R8, R15, R20, RZ ;  /* 0x000000140f087225 */ /* 0x000fc800078e00ff */
[----:B------:R-:W-:-:S04]  /*0b50*/  IMAD.WIDE.U32 R10, P0, R13, R21, R8 ;  /* 0x000000150d0a7225 */ /* 0x000fc80007800008 */
[----:B------:R-:W-:-:S04]  /*0b60*/  IMAD.WIDE.U32 R8, R13, R20, RZ ;  /* 0x000000140d087225 */ /* 0x000fc800078e00ff */
[----:B------:R-:W-:Y:S01]  /*0b70*/  IMAD.X R13, RZ, RZ, RZ, P0 ;  /* 0x000000ffff0d7224 */ /* 0x000fe200000e06ff */
[----:B------:R-:W-:Y:S01]  /*0b80*/  IADD3 RZ, P0, R9, R10, RZ ;  /* 0x0000000a09ff7210 */ /* 0x000fe20007f1e0ff */
[----:B------:R-:W-:-:S04]  /*0b90*/  IMAD.MOV.U32 R12, RZ, RZ, R11 ;  /* 0x000000ffff0c7224 */ /* 0x000fc800078e000b */
[----:B------:R-:W-:-:S08]  /*0ba0*/  IMAD.WIDE.U32.X R8, R15, R21, R12, P0 ;  /* 0x000000150f087225 */ /* 0x000fd000000e040c */
.L_x_10:
[----:B------:R-:W0:Y:S01]  /*0bb0*/  LDC.64 R20, c[0x0][0x640] ;  /* 0x00019000ff147b82 */ /* 0x000e220000000a00 */
[--C-:B------:R-:W-:Y:S01]  /*0bc0*/  SHF.R.U64 R120, R8, R0, R9.reuse ;  /* 0x0000000008787219 */ /* 0x100fe20000001209 */
[----:B------:R-:W-:Y:S01]  /*0bd0*/  IMAD R28, R7, R24, R4 ;  /* 0x00000018071c7224 */ /* 0x000fe200078e0204 */
[----:B------:R-:W-:Y:S01]  /*0be0*/  SHF.R.U32.HI R0, RZ, R0, R9 ;  /* 0x00000000ff007219 */ /* 0x000fe20000011609 */
[----:B------:R-:W-:Y:S01]  /*0bf0*/  IMAD.MOV.U32 R25, RZ, RZ, 0x1 ;  /* 0x00000001ff197424 */ /* 0x000fe200078e00ff */
[----:B------:R-:W-:-:S03]  /*0c00*/  IADD3 R5, P0, RZ, -R120, RZ ;  /* 0x80000078ff057210 */ /* 0x000fc60007f1e0ff */
[----:B------:R-:W1:Y:S02]  /*0c10*/  LDC R6, c[0x0][0x618] ;  /* 0x00018600ff067b82 */ /* 0x000e640000000800 */
[----:B------:R-:W-:-:S04]  /*0c20*/  IMAD.X R9, RZ, RZ, ~R0, P0 ;  /* 0x000000ffff097224 */ /* 0x000fc800000e0e00 */
[-C--:B------:R-:W-:Y:S02]  /*0c30*/  IMAD R0, R9, R26.reuse, RZ ;  /* 0x0000001a09007224 */ /* 0x080fe400078e02ff */
[----:B------:R-:W2:Y:S01]  /*0c40*/  LDC R11, c[0x0][0x608] ;  /* 0x00018200ff0b7b82 */ /* 0x000ea20000000800 */
[----:B------:R-:W-:-:S04]  /*0c50*/  IMAD.WIDE.U32 R8, R5, R26, R16 ;  /* 0x0000001a05087225 */ /* 0x000fc800078e0010 */
[----:B------:R-:W-:-:S03]  /*0c60*/  IMAD R5, R5, R27, R0 ;  /* 0x0000001b05057224 */ /* 0x000fc600078e0200 */
[----:B------:R-:W3:Y:S01]  /*0c70*/  LDC R12, c[0x0][0x658] ;  /* 0x00019600ff0c7b82 */ /* 0x000ee20000000800 */
[----:B0-----:R-:W-:Y:S01]  /*0c80*/  ISETP.NE.U32.AND P0, PT, R20, RZ, PT ;  /* 0x000000ff1400720c */ /* 0x001fe20003f05070 */
[----:B------:R-:W-:Y:S02]  /*0c90*/  IMAD.IADD R5, R9, 0x1, R5 ;  /* 0x0000000109057824 */ /* 0x000fe400078e0205 */
[----:B------:R-:W-:Y:S01]  /*0ca0*/  IMAD.MOV.U32 R9, RZ, RZ, -0x1 ;  /* 0xffffffffff097424 */ /* 0x000fe200078e00ff */
[----:B------:R-:W-:-:S03]  /*0cb0*/  ISETP.NE.AND.EX P0, PT, R21, RZ, PT, P0 ;  /* 0x000000ff1500720c */ /* 0x000fc60003f05300 */
[----:B------:R-:W0:Y:S01]  /*0cc0*/  LDC R15, c[0x0][0x600] ;  /* 0x00018000ff0f7b82 */ /* 0x000e220000000800 */
[-CC-:B-1----:R-:W-:Y:S02]  /*0cd0*/  SHF.R.U64 R13, R8, R6.reuse, R5.reuse ;  /* 0x00000006080d7219 */ /* 0x182fe40000001205 */
[----:B------:R-:W-:-:S05]  /*0ce0*/  SHF.R.U32.HI R0, RZ, R6, R5 ;  /* 0x00000006ff007219 */ /* 0x000fca0000011605 */
[----:B------:R-:W1:Y:S01]  /*0cf0*/  LDC R14, c[0x0][0x648] ;  /* 0x00019200ff0e7b82 */ /* 0x000e620000000800 */
[-CC-:B--2---:R-:W-:Y:S02]  /*0d00*/  SHF.R.U64 R29, R13, R11.reuse, R0.reuse ;  /* 0x0000000b0d1d7219 */ /* 0x184fe40000001200 */
[----:B------:R-:W-:-:S05]  /*0d10*/  SHF.R.U32.HI R5, RZ, R11, R0 ;  /* 0x0000000bff057219 */ /* 0x000fca0000011600 */
[----:B------:R-:W2:Y:S01]  /*0d20*/  LDC R26, c[0x0][0x638] ;  /* 0x00018e00ff1a7b82 */ /* 0x000ea20000000800 */
[-CC-:B---3--:R-:W-:Y:S02]  /*0d30*/  SHF.R.U64 R24, R29, R12.reuse, R5.reuse ;  /* 0x0000000c1d187219 */ /* 0x188fe40000001205 */
[-C--:B------:R-:W-:Y:S02]  /*0d40*/  SHF.L.U32 R0, R9, R12.reuse, RZ ;  /* 0x0000000c09007219 */ /* 0x080fe400000006ff */
[----:B------:R-:W-:Y:S01]  /*0d50*/  SHF.R.U32.HI R5, RZ, R12, R5 ;  /* 0x0000000cff057219 */ /* 0x000fe20000011605 */
[----:B------:R-:W-:Y:S01]  /*0d60*/  IMAD.MOV.U32 R4, RZ, RZ, R24 ;  /* 0x000000ffff047224 */ /* 0x000fe200078e0018 */
[----:B------:R-:W-:Y:S01]  /*0d70*/  LOP3.LUT R10, RZ, R0, RZ, 0x33, !PT ;  /* 0x00000000ff0a7212 */ /* 0x000fe200078e33ff */
[----:B------:R-:W3:Y:S01]  /*0d80*/  LDC R27, c[0x0][0x610] ;  /* 0x00018400ff1b7b82 */ /* 0x000ee20000000800 */
[----:B------:R-:W-:Y:S05]  /*0d90*/  @!P0 BRA `(.L_x_11) ;  /* 0x0000000000288947 */ /* 0x000fea0003800000 */
[----:B------:R-:W4:Y:S02]  /*0da0*/  LDC R9, c[0x0][0x64c] ;  /* 0x00019300ff097b82 */ /* 0x000f240000000800 */
[----:B----4-:R-:W-:-:S05]  /*0db0*/  IADD3 R9, P0, R24, R9, RZ ;  /* 0x0000000918097210 */ /* 0x010fca0007f1e0ff */
        /* <DEDUP_REMOVED lines=8> */
.L_x_11:
[----:B-1----:R-:W-:Y:S01]  /*0e40*/  SHF.R.U64 R4, R4, R14, R5 ;  /* 0x0000000e04047219 */ /* 0x002fe20000001205 */
[----:B0-----:R-:W-:Y:S01]  /*0e50*/  VIADD R6, R15, 0xffffffff ;  /* 0xffffffff0f067836 */ /* 0x001fe20000000000 */
[----:B------:R-:W-:Y:S02]  /*0e60*/  SHF.L.U32 R0, R25, R12, RZ ;  /* 0x0000000c19007219 */ /* 0x000fe400000006ff */
[----:B------:R-:W-:Y:S01]  /*0e70*/  LOP3.LUT R5, R29, R10, RZ, 0xc0, !PT ;  /* 0x0000000a1d057212 */ /* 0x000fe200078ec0ff */
[----:B------:R-:W-:Y:S01]  /*0e80*/  IMAD.MOV R7, RZ, RZ, -R4 ;  /* 0x000000ffff077224 */ /* 0x000fe200078e0a04 */
[----:B------:R-:W-:Y:S02]  /*0e90*/  SEL R3, R3, R28, !P1 ;  /* 0x0000001c03037207 */ /* 0x000fe40004800000 */
[----:B------:R-:W-:Y:S01]  /*0ea0*/  LOP3.LUT R6, R13, R6, RZ, 0xc0, !PT ;  /* 0x000000060d067212 */ /* 0x000fe200078ec0ff */
[----:B------:R-:W-:Y:S02]  /*0eb0*/  IMAD R4, R0, R4, R5 ;  /* 0x0000000400047224 */ /* 0x000fe400078e0205 */
[----:B--2---:R-:W-:-:S02]  /*0ec0*/  IMAD R0, R7, R26, R24 ;  /* 0x0000001a07007224 */ /* 0x004fc400078e0218 */
[----:B---3--:R-:W-:Y:S02]  /*0ed0*/  IMAD R3, R4, R27, R3 ;  /* 0x0000001b04037224 */ /* 0x008fe400078e0203 */
[----:B------:R-:W-:Y:S02]  /*0ee0*/  IMAD R130, R0, R15, R6 ;  /* 0x0000000f00827224 */ /* 0x000fe400078e0206 */
[----:B------:R-:W-:-:S03]  /*0ef0*/  IMAD.MOV.U32 R4, RZ, RZ, 0x1 ;  /* 0x00000001ff047424 */ /* 0x000fc600078e00ff */
[----:B------:R-:W-:Y:S02]  /*0f00*/  SEL R131, R130, R3, !P1 ;  /* 0x0000000382837207 */ /* 0x000fe40004800000 */
[----:B------:R-:W-:Y:S02]  /*0f10*/  PRMT R0, R4, 0x7610, R0 ;  /* 0x0000761004007816 */ /* 0x000fe40000000000 */
[----:B------:R-:W-:-:S07]  /*0f20*/  SEL R130, R3, R130, !P1 ;  /* 0x0000008203827207 */ /* 0x000fce0004800000 */
.L_x_9:
[----:B------:R-:W-:-:S08]  /*0f30*/  NOP ;  /* 0x0000000000007918 */ /* 0x000fd00000000000 */
[----:B------:R-:W0:Y:S02]  /*0f40*/  USETMAXREG.TRY_ALLOC.CTAPOOL UP0, 0xe8 ;  /* 0x000000e8000079c8 */ /* 0x000e240008000600 */
[----:B0-----:R-:W-:-:S13]  /*0f50*/  PLOP3.LUT P0, PT, PT, PT, UP0, 0x80, 0x0 ;  /* 0x000000000000781c */ /* 0x001fda0003f0f008 */
[----:B------:R-:W-:Y:S05]  /*0f60*/  @!P0 BRA `(.L_x_9) ;  /* 0xfffffffc00f08947 */ /* 0x000fea000383ffff */
[----:B------:R-:W-:Y:S01]  /*0f70*/  ULDC.64 UR4, c[0x0][0x598] ;  /* 0x0001660000047ab9 */ /* 0x000fe20000000a00 */
[----:B------:R-:W-:Y:S01]  /*0f80*/  ULDC.64 UR36, c[0x0][0x208] ;  /* 0x0000820000247ab9 */ /* 0x000fe20000000a00 */
[----:B------:R-:W-:-:S04]  /*0f90*/  ISETP.NE.U32.AND P0, PT, RZ, UR4, PT ;  /* 0x00000004ff007c0c */ /* 0x000fc8000bf05070 */
[----:B------:R-:W-:-:S13]  /*0fa0*/  ISETP.NE.AND.EX P0, PT, RZ, UR5, PT, P0 ;  /* 0x00000005ff007c0c */ /* 0x000fda000bf05300 */
[----:B------:R-:W-:Y:S05]  /*0fb0*/  @!P0 BRA `(.L_x_12) ;  /* 0x00000000001c8947 */ /* 0x000fea0003800000 */
[----:B------:R-:W0:Y:S02]  /*0fc0*/  LDC.64 R4, c[0x0][0x598] ;  /* 0x00016600ff047b82 */ /* 0x000e240000000a00 */
[----:B0-----:R-:W2:Y:S02]  /*0fd0*/  LDG.E.64 R4, desc[UR36][R4.64] ;  /* 0x0000002404047981 */ /* 0x001ea4000c1e1b00 */
[----:B--2---:R-:W-:-:S04]  /*0fe0*/  ISETP.NE.U32.AND P0, PT, R4, RZ, PT ;  /* 0x000000ff0400720c */ /* 0x004fc80003f05070 */
[----:B------:R-:W-:-:S13]  /*0ff0*/  ISETP.NE.AND.EX P0, PT, R5, RZ, PT, P0 ;  /* 0x000000ff0500720c */ /* 0x000fda0003f05300 */
[----:B------:R-:W-:Y:S05]  /*1000*/  @!P0 BRA `(.L_x_12) ;  /* 0x0000000000088947 */ /* 0x000fea0003800000 */
[----:B------:R0:W5:Y:S01]  /*1010*/  LD.E R121, desc[UR36][R4.64] ;  /* 0x0000002404797980 */ /* 0x000162000c101900 */
[----:B------:R-:W-:Y:S05]  /*1020*/  BRA `(.L_x_13) ;  /* 0x0000000000247947 */ /* 0x000fea0003800000 */
.L_x_12:
[----:B------:R-:W-:Y:S02]  /*1030*/  ULDC.64 UR4, c[0x0][0x588] ;  /* 0x0001620000047ab9 */ /* 0x000fe40000000a00 */
[----:B------:R-:W-:-:S04]  /*1040*/  ISETP.NE.U32.AND P0, PT, RZ, UR4, PT ;  /* 0x00000004ff007c0c */ /* 0x000fc8000bf05070 */
[----:B------:R-:W-:-:S13]  /*1050*/  ISETP.NE.AND.EX P0, PT, RZ, UR5, PT, P0 ;  /* 0x00000005ff007c0c */ /* 0x000fda000bf05300 */
[----:B------:R-:W-:Y:S05]  /*1060*/  @!P0 BRA `(.L_x_14) ;  /* 0x00000000000c8947 */ /* 0x000fea0003800000 */
[----:B------:R-:W0:Y:S02]  /*1070*/  LDC.64 R4, c[0x0][0x588] ;  /* 0x00016200ff047b82 */ /* 0x000e240000000a00 */
[----:B0-----:R1:W5:Y:S01]  /*1080*/  LDG.E R121, desc[UR36][R4.64] ;  /* 0x0000002404797981 */ /* 0x001362000c1e1900 */
[----:B------:R-:W-:Y:S05]  /*1090*/  BRA `(.L_x_13) ;  /* 0x0000000000087947 */ /* 0x000fea0003800000 */
.L_x_14:
[----:B------:R-:W-:Y:S02]  /*10a0*/  ULDC UR4, c[0x0][0x580] ;  /* 0x0001600000047ab9 */ /* 0x000fe40000000800 */
[----:B------:R-:W-:-:S07]  /*10b0*/  IMAD.U32 R121, RZ, RZ, UR4 ;  /* 0x00000004ff797e24 */ /* 0x000fce000f8e00ff */
.L_x_13:
[----:B------:R-:W-:Y:S02]  /*10c0*/  ULDC.64 UR4, c[0x0][0x5a0] ;  /* 0x0001680000047ab9 */ /* 0x000fe40000000a00 */
[----:B------:R-:W-:-:S04]  /*10d0*/  ISETP.NE.U32.AND P0, PT, RZ, UR4, PT ;  /* 0x00000004ff007c0c */ /* 0x000fc8000bf05070 */
[----:B------:R-:W-:-:S13]  /*10e0*/  ISETP.NE.AND.EX P0, PT, RZ, UR5, PT, P0 ;  /* 0x00000005ff007c0c */ /* 0x000fda000bf05300 */
[----:B------:R-:W-:Y:S05]  /*10f0*/  @!P0 BRA `(.L_x_15) ;  /* 0x00000000001c8947 */ /* 0x000fea0003800000 */
[----:B01----:R-:W0:Y:S02]  /*1100*/  LDC.64 R4, c[0x0][0x5a0] ;  /* 0x00016800ff047b82 */ /* 0x003e240000000a00 */
[----:B0-----:R-:W2:Y:S02]  /*1110*/  LDG.E.64 R4, desc[UR36][R4.64] ;  /* 0x0000002404047981 */ /* 0x001ea4000c1e1b00 */
[----:B--2---:R-:W-:-:S04]  /*1120*/  ISETP.NE.U32.AND P0, PT, R4, RZ, PT ;  /* 0x000000ff0400720c */ /* 0x004fc80003f05070 */
[----:B------:R-:W-:-:S13]  /*1130*/  ISETP.NE.AND.EX P0, PT, R5, RZ, PT, P0 ;  /* 0x000000ff0500720c */ /* 0x000fda0003f05300 */
[----:B------:R-:W-:Y:S05]  /*1140*/  @!P0 BRA `(.L_x_15) ;  /* 0x0000000000088947 */ /* 0x000fea0003800000 */
[----:B------:R0:W5:Y:S01]  /*1150*/  LD.E R122, desc[UR36][R4.64] ;  /* 0x00000024047a7980 */ /* 0x000162000c101900 */
[----:B------:R-:W-:Y:S05]  /*1160*/  BRA `(.L_x_16) ;  /* 0x0000000000247947 */ /* 0x000fea0003800000 */
.L_x_15:
[----:B------:R-:W-:Y:S02]  /*1170*/  ULDC.64 UR4, c[0x0][0x590] ;  /* 0x0001640000047ab9 */ /* 0x000fe40000000a00 */
[----:B------:R-:W-:-:S04]  /*1180*/  ISETP.NE.U32.AND P0, PT, RZ, UR4, PT ;  /* 0x00000004ff007c0c */ /* 0x000fc8000bf05070 */
[----:B------:R-:W-:-:S13]  /*1190*/  ISETP.NE.AND.EX P0, PT, RZ, UR5, PT, P0 ;  /* 0x00000005ff007c0c */ /* 0x000fda000bf05300 */
[----:B------:R-:W-:Y:S05]  /*11a0*/  @!P0 BRA `(.L_x_17) ;  /* 0x00000000000c8947 */ /* 0x000fea0003800000 */
[----:B------:R-:W2:Y:S02]  /*11b0*/  LDC.64 R122, c[0x0][0x590] ;  /* 0x00016400ff7a7b82 */ /* 0x000ea40000000a00 */
[----:B--2---:R2:W5:Y:S01]  /*11c0*/  LDG.E R122, desc[UR36][R122.64] ;  /* 0x000000247a7a7981 */ /* 0x004562000c1e1900 */
[----:B------:R-:W-:Y:S05]  /*11d0*/  BRA `(.L_x_16) ;  /* 0x0000000000087947 */ /* 0x000fea0003800000 */
.L_x_17:
[----:B------:R-:W-:Y:S02]  /*11e0*/  ULDC UR4, c[0x0][0x584] ;  /* 0x0001610000047ab9 */ /* 0x000fe40000000800 */
[----:B------:R-:W-:-:S07]  /*11f0*/  IMAD.U32 R122, RZ, RZ, UR4 ;  /* 0x00000004ff7a7e24 */ /* 0x000fce000f8e00ff */
.L_x_16:
[----:B------:R-:W-:-:S13]  /*1200*/  LOP3.LUT P0, RZ, R0, 0xff, RZ, 0xc0, !PT ;  /* 0x000000ff00ff7812 */ /* 0x000fda000780c0ff */
[----:B------:R-:W-:Y:S05]  /*1210*/  @!P0 EXIT ;  /* 0x000000000000894d */ /* 0x000fea0003800000 */
[----:B------:R-:W2:Y:S01]  /*1220*/  LDC.64 R128, c[0x0][0x5c8] ;  /* 0x00017200ff807b82 */ /* 0x000ea20000000a00 */
[----:B------:R-:W-:Y:S01]  /*1230*/  ULDC UR4, c[0x0][0x28c] ;  /* 0x0000a30000047ab9 */ /* 0x000fe20000000800 */
[----:B------:R-:W-:Y:S01]  /*1240*/  UMOV UR38, URZ ;  /* 0x0000003f00267c82 */ /* 0x000fe20008000000 */
[----:B------:R-:W-:Y:S01]  /*1250*/  UIADD3 UR4, UR4, 0x3f, URZ ;  /* 0x0000003f04047890 */ /* 0x000fe2000fffe03f */
[----:B------:R-:W-:-:S03]  /*1260*/  UMOV UR39, URZ ;  /* 0x0000003f00277c82 */ /* 0x000fc60008000000 */
[----:B------:R-:W-:-:S04]  /*1270*/  USHF.R.S32.HI UR5, URZ, 0x1f, UR4 ;  /* 0x0000001f3f057899 */ /* 0x000fc80008011404 */
[----:B------:R-:W-:-:S04]  /*1280*/  ULEA.HI UR5, UR5, UR4, URZ, 0x6 ;  /* 0x0000000405057291 */ /* 0x000fc8000f8f303f */
[----:B------:R-:W-:Y:S01]  /*1290*/  USHF.R.S32.HI UR40, URZ, 0x6, UR5 ;  /* 0x000000063f287899 */ /* 0x000fe20008011405 */
[C-C-:B--2---:R-:W-:Y:S01]  /*12a0*/  SHF.L.U64.HI R123, R128.reuse, 0x7, R129.reuse ;  /* 0x00000007807b7819 */ /* 0x144fe20000010281 */
[C---:B------:R-:W-:Y:S01]  /*12b0*/  IMAD.SHL.U32 R126, R128.reuse, 0x80, RZ ;  /* 0x00000080807e7824 */ /* 0x040fe200078e00ff */
[C-C-:B------:R-:W-:Y:S01]  /*12c0*/  SHF.L.U64.HI R124, R128.reuse, 0x3, R129.reuse ;  /* 0x00000003807c7819 */ /* 0x140fe20000010281 */
[C---:B------:R-:W-:Y:S01]  /*12d0*/  IMAD.SHL.U32 R127, R128.reuse, 0x8, RZ ;  /* 0x00000008807f7824 */ /* 0x040fe200078e00ff */
[C---:B------:R-:W-:Y:S01]  /*12e0*/  SHF.L.U64.HI R125, R128.reuse, 0x8, R129 ;  /* 0x00000008807d7819 */ /* 0x040fe20000010281 */
[----:B------:R-:W-:-:S07]  /*12f0*/  IMAD.SHL.U32 R128, R128, 0x100, RZ ;  /* 0x0000010080807824 */ /* 0x000fce00078e00ff */
.L_x_109:
[----:B------:R-:W-:Y:S01]  /*1300*/  LOP3.LUT R0, R18, 0x80, RZ, 0xc0, !PT ;  /* 0x0000008012007812 */ /* 0x000fe200078ec0ff */
[----:B------:R-:W2:Y:S01]  /*1310*/  S2UR UR7, SR_CgaCtaId ;  /* 0x00000000000779c3 */ /* 0x000ea20000008800 */
[----:B------:R-:W-:Y:S02]  /*1320*/  UMOV UR6, 0x400 ;  /* 0x0000040000067882 */ /* 0x000fe40000000000 */
[----:B------:R-:W-:-:S06]  /*1330*/  SHF.R.U32.HI R0, RZ, 0x7, R0 ;  /* 0x00000007ff007819 */ /* 0x000fcc0000011600 */
[----:B------:R-:W3:Y:S01]  /*1340*/  SHFL.IDX PT, R0, R0, RZ, 0x1f ;  /* 0x00001fff00007589 */ /* 0x000ee200000e0000 */
[----:B--2---:R-:W-:Y:S01]  /*1350*/  ULEA UR6, UR7, UR6, 0x18 ;  /* 0x0000000607067291 */ /* 0x004fe2000f8ec03f */
[----:B---3--:R-:W-:-:S13]  /*1360*/  R2UR UR4, R0 ;  /* 0x00000000000472ca */ /* 0x008fda00000e0000 */
[----:B------:R-:W-:-:S04]  /*1370*/  ULEA.HI UR5, UR4, UR4, URZ, 0x1 ;  /* 0x0000000404057291 */ /* 0x000fc8000f8f083f */
[----:B------:R-:W-:-:S04]  /*1380*/  ULOP3.LUT UR5, UR5, 0xffffe, URZ, 0xc0, !UPT ;  /* 0x000ffffe05057892 */ /* 0x000fc8000f8ec03f */
[----:B------:R-:W-:-:S03]  /*1390*/  UIADD3 UR5, UR4, -UR5, URZ ;  /* 0x8000000504057290 */ /* 0x000fc6000fffe03f */
[----:B------:R-:W-:Y:S01]  /*13a0*/  ULDC UR4, c[0x0][0x28c] ;  /* 0x0000a30000047ab9 */ /* 0x000fe20000000800 */
[----:B------:R-:W-:Y:S01]  /*13b0*/  ULEA UR5, UR5, UR6, 0xc ;  /* 0x0000000605057291 */ /* 0x000fe2000f8e603f */
[----:B------:R-:W-:-:S03]  /*13c0*/  ISETP.LT.AND P0, PT, RZ, UR4, PT ;  /* 0x00000004ff007c0c */ /* 0x000fc6000bf01270 */
[----:B------:R-:W-:-:S04]  /*13d0*/  UIADD3 UR5, UR5, 0x180, URZ ;  /* 0x0000018005057890 */ /* 0x000fc8000fffe03f */
[----:B------:R-:W-:-:S04]  /*13e0*/  USHF.R.U32.HI UR5, URZ, 0x4, UR5 ;  /* 0x000000043f057899 */ /* 0x000fc80008011605 */
[----:B------:R-:W-:Y:S02]  /*13f0*/  ULOP3.LUT UR41, UR5, 0x3fff, URZ, 0xc0, !UPT ;  /* 0x00003fff05297892 */ /* 0x000fe4000f8ec03f */
[----:B01--4-:R-:W-:Y:S10]  /*1400*/  @P0 BRA `(.L_x_18) ;  /* 0x0000000000400947 */ /* 0x013ff40003800000 */
[----:B------:R-:W-:Y:S01]  /*1410*/  MOV R0, 0x0 ;  /* 0x0000000000007802 */ /* 0x000fe20000000f00 */
[----:B------:R-:W-:Y:S01]  /*1420*/  ULDC.64 UR4, c[0x4][0x68] ;  /* 0x01001a0000047ab9 */ /* 0x000fe20000000a00 */
[----:B------:R-:W-:Y:S01]  /*1430*/  ULDC.64 UR6, c[0x4][0x8] ;  /* 0x0100020000067ab9 */ /* 0x000fe20000000a00 */
[----:B01----:R-:W-:Y:S01]  /*1440*/  IMAD.U32 R4, RZ, RZ, UR4 ;  /* 0x00000004ff047e24 */ /* 0x003fe2000f8e00ff */
[----:B------:R0:W1:Y:S01]  /*1450*/  LDC.64 R14, c[0x4][R0] ;  /* 0x01000000000e7b82 */ /* 0x0000620000000a00 */
[----:B------:R-:W-:Y:S01]  /*1460*/  IMAD.U32 R5, RZ, RZ, UR5 ;  /* 0x00000005ff057e24 */ /* 0x000fe2000f8e00ff */
[----:B------:R-:W-:Y:S01]  /*1470*/  ULDC.64 UR4, c[0x4][0x70] ;  /* 0x01001c0000047ab9 */ /* 0x000fe20000000a00 */
[----:B------:R-:W-:Y:S02]  /*1480*/  IMAD.U32 R10, RZ, RZ, UR6 ;  /* 0x00000006ff0a7e24 */ /* 0x000fe4000f8e00ff */
[----:B------:R-:W-:Y:S02]  /*1490*/  IMAD.U32 R6, RZ, RZ, UR4 ;  /* 0x00000004ff067e24 */ /* 0x000fe4000f8e00ff */
[----:B------:R-:W-:-:S02]  /*14a0*/  IMAD.U32 R7, RZ, RZ, UR5 ;  /* 0x00000005ff077e24 */ /* 0x000fc4000f8e00ff */
[----:B------:R-:W-:Y:S02]  /*14b0*/  IMAD.U32 R11, RZ, RZ, UR7 ;  /* 0x00000007ff0b7e24 */ /* 0x000fe4000f8e00ff */
[----:B------:R-:W-:Y:S02]  /*14c0*/  IMAD.MOV.U32 R8, RZ, RZ, 0x1e1 ;  /* 0x000001e1ff087424 */ /* 0x000fe400078e00ff */
[----:B------:R-:W-:Y:S02]  /*14d0*/  IMAD.MOV.U32 R12, RZ, RZ, 0x1 ;  /* 0x00000001ff0c7424 */ /* 0x000fe400078e00ff */
[----:B0-----:R-:W-:-:S07]  /*14e0*/  IMAD.MOV.U32 R13, RZ, RZ, RZ ;  /* 0x000000ffff0d7224 */ /* 0x001fce00078e00ff */
[----:B------:R-:W-:-:S07]  /*14f0*/  LEPC R20, `(.L_x_18) ;  /* 0x000000001014794e */ /* 0x000fce0000000000 */
[----:B-1---5:R-:W-:Y:S05]  /*1500*/  CALL.ABS.NOINC R14 ;  /* 0x000000000e007343 */ /* 0x022fea0003c00000 */
.L_x_18:
[----:B------:R-:W-:-:S04]  /*1510*/  LOP3.LUT R0, R19, 0x1, RZ, 0xfc, !PT ;  /* 0x0000000113007812 */ /* 0x000fc800078efcff */
[----:B------:R-:W-:-:S13]  /*1520*/  ISETP.NE.AND P0, PT, R0, 0x3, PT ;  /* 0x000000030000780c */ /* 0x000fda0003f05270 */
[----:B------:R-:W-:Y:S05]  /*1530*/  @!P0 BRA `(.L_x_19) ;  /* 0x0000000000048947 */ /* 0x000fea0003800000 */
[----:B------:R-:W-:Y:S01]  /*1540*/  BPT.TRAP 0x1 ;  /* 0x000000040000795c */ /* 0x000fe20000300000 */
.L_x_19:
[----:B------:R-:W2:Y:S01]  /*1550*/  S2UR UR5, SR_CgaCtaId ;  /* 0x00000000000579c3 */ /* 0x000ea20000008800 */
[----:B------:R-:W-:Y:S01]  /*1560*/  UMOV UR4, 0x400 ;  /* 0x0000040000047882 */ /* 0x000fe20000000000 */
[----:B------:R-:W-:Y:S02]  /*1570*/  IMAD.U32 R0, RZ, RZ, UR38 ;  /* 0x00000026ff007e24 */ /* 0x000fe4000f8e00ff */
[----:B------:R-:W-:-:S03]  /*1580*/  IMAD.U32 R3, RZ, RZ, UR39 ;  /* 0x00000027ff037e24 */ /* 0x000fc6000f8e00ff */
[----:B------:R-:W-:Y:S01]  /*1590*/  SHF.L.U32 R0, R0, 0x1f, RZ ;  /* 0x0000001f00007819 */ /* 0x000fe200000006ff */
[----:B--2---:R-:W-:-:S06]  /*15a0*/  ULEA UR4, UR5, UR4, 0x18 ;  /* 0x0000000405047291 */ /* 0x004fcc000f8ec03f */
[----:B------:R-:W-:-:S04]  /*15b0*/  IMAD.U32 R6, RZ, RZ, UR4 ;  /* 0x00000004ff067e24 */ /* 0x000fc8000f8e00ff */
[----:B------:R-:W-:-:S04]  /*15c0*/  IMAD R3, R3, 0x8, R6 ;  /* 0x0000000803037824 */ /* 0x000fc800078e0206 */
[----:B------:R2:W3:Y:S01]  /*15d0*/  SYNCS.PHASECHK.TRANS64.TRYWAIT P1, [R3+URZ], R0 ;  /* 0x00000000030075a7 */ /* 0x0004e2000802017f */
[----:B------:R-:W-:Y:S05]  /*15e0*/  @!P0 BRA `(.L_x_20) ;  /* 0x0000000000048947 */ /* 0x000fea0003800000 */
[----:B------:R-:W-:Y:S01]  /*15f0*/  BPT.TRAP 0x1 ;  /* 0x000000040000795c */ /* 0x000fe20000300000 */
.L_x_20:
[----:B---3--:R-:W-:Y:S05]  /*1600*/  @P1 BRA `(.L_x_21) ;  /* 0x0000000000081947 */ /* 0x008fea0003800000 */
[----:B------:R-:W3:Y:S02]  /*1610*/  SYNCS.PHASECHK.TRANS64.TRYWAIT P1, [R3+URZ], R0 ;  /* 0x00000000030075a7 */ /* 0x000ee4000802017f */
[----:B---3--:R-:W-:Y:S05]  /*1620*/  @!P1 BRA `(.L_x_22) ;  /* 0x0000008000809947 */ /* 0x008fea0003800000 */
.L_x_21:
[----:B------:R-:W-:-:S04]  /*1630*/  UISETP.LT.AND UP0, UPT, UR40, 0x1, UPT ;  /* 0x000000012800788c */ /* 0x000fc8000bf01270 */
[----:B------:R-:W-:-:S06]  /*1640*/  USEL UR4, UR40, 0x1, UP0 ;  /* 0x0000000128047887 */ /* 0x000fcc0008000000 */
[----:B--23--:R-:W-:Y:S01]  /*1650*/  IMAD.U32 R0, RZ, RZ, UR4 ;  /* 0x00000004ff007e24 */ /* 0x00cfe2000f8e00ff */
[----:B------:R-:W-:Y:S05]  /*1660*/  WARPSYNC.ALL ;  /* 0x0000000000007948 */ /* 0x000fea0003800000 */
[----:B------:R-:W-:-:S04]  /*1670*/  IADD3 R0, -R0, UR40, RZ ;  /* 0x0000002800007c10 */ /* 0x000fc8000fffe1ff */
[----:B------:R-:W-:Y:S02]  /*1680*/  ISETP.GE.AND P1, PT, R0, 0x1, PT ;  /* 0x000000010000780c */ /* 0x000fe40003f26270 */
[----:B------:R-:W-:Y:S01]  /*1690*/  R2UR UR4, R6 ;  /* 0x00000000060472ca */ /* 0x000fe200000e0000 */
[----:B------:R-:W-:Y:S01]  /*16a0*/  WARPGROUP.ARRIVE ;  /* 0x00000000000079c5 */ /* 0x000fe20000000000 */
[----:B------:R-:W-:Y:S01]  /*16b0*/  UMOV UR9, 0x80000020 ;  /* 0x8000002000097882 */ /* 0x000fe20000000000 */
[----:B------:R-:W-:-:S10]  /*16c0*/  UMOV UR11, 0x80000020 ;  /* 0x80000020000b7882 */ /* 0x000fd40000000000 */
[----:B------:R-:W-:-:S04]  /*16d0*/  UIADD3 UR4, UR4, 0x30180, URZ ;  /* 0x0003018004047890 */ /* 0x000fc8000fffe03f */
[----:B------:R-:W-:-:S04]  /*16e0*/  USHF.R.U32.HI UR4, URZ, 0x4, UR4 ;  /* 0x000000043f047899 */ /* 0x000fc80008011604 */
[----:B------:R-:W-:Y:S02]  /*16f0*/  ULOP3.LUT UR5, UR4, 0x3fff, URZ, 0xc0, !UPT ;  /* 0x00003fff04057892 */ /* 0x000fe4000f8ec03f */
[----:B------:R-:W-:Y:S02]  /*1700*/  ULOP3.LUT UR4, UR41, 0x10000, URZ, 0xfc, !UPT ;  /* 0x0001000029047892 */ /* 0x000fe4000f8efc3f */
[----:B------:R-:W-:Y:S02]  /*1710*/  ULOP3.LUT UR5, UR5, 0x10000, URZ, 0xfc, !UPT ;  /* 0x0001000005057892 */ /* 0x000fe4000f8efc3f */
[----:B------:R-:W-:Y:S02]  /*1720*/  UIMAD UR6, UR39, 0x600, UR4 ;  /* 0x00000600270678a4 */ /* 0x000fe4000f8e0204 */
[----:B------:R-:W-:Y:S02]  /*1730*/  ULEA UR7, UR39, UR5, 0x8 ;  /* 0x0000000527077291 */ /* 0x000fe4000f8e403f */
[----:B------:R-:W-:-:S02]  /*1740*/  UIADD3 UR12, UR6, 0x200, URZ ;  /* 0x00000200060c7890 */ /* 0x000fc4000fffe03f */
[----:B------:R-:W-:Y:S02]  /*1750*/  UIADD3 UR13, UR6, 0x400, URZ ;  /* 0x00000400060d7890 */ /* 0x000fe4000fffe03f */
[----:B------:R-:W-:Y:S01]  /*1760*/  UMOV UR8, UR6 ;  /* 0x0000000600087c82 */ /* 0x000fe20008000000 */
[----:B------:R-:W-:Y:S02]  /*1770*/  UMOV UR10, UR7 ;  /* 0x00000007000a7c82 */ /* 0x000fe40008000000 */
[----:B------:R-:W-:Y:S01]  /*1780*/  IGMMA.64x64x32.S8.S8 R88, gdesc[UR8], RZ, !UPT, gsb0 ;  /* 0x01e00000085879f1 */ /* 0x000fe2000c0410ff */
[----:B------:R-:W-:Y:S01]  /*1790*/  UMOV UR8, UR12 ;  /* 0x0000000c00087c82 */ /* 0x000fe20008000000 */
[----:B------:R-:W-:Y:S01]  /*17a0*/  UMOV UR9, 0x80000020 ;  /* 0x8000002000097882 */ /* 0x000fe20000000000 */
[----:B------:R-:W-:Y:S02]  /*17b0*/  WARPGROUP.DEPBAR.LE gsb0, 0x0 ;  /* 0x00008000000079c5 */ /* 0x000fe40000010000 */
[----:B------:R-:W-:-:S06]  /*17c0*/  WARPGROUP.ARRIVE ;  /* 0x00000000000079c5 */ /* 0x000fcc0000000000 */
[----:B------:R-:W-:Y:S01]  /*17d0*/  IGMMA.64x64x32.S8.S8 R56, gdesc[UR8], RZ, !UPT, gsb0 ;  /* 0x01e00000083879f1 */ /* 0x000fe2000c0410ff */
[----:B------:R-:W-:Y:S01]  /*17e0*/  UMOV UR8, UR13 ;  /* 0x0000000d00087c82 */ /* 0x000fe20008000000 */
[----:B------:R-:W-:Y:S01]  /*17f0*/  UMOV UR9, 0x80000020 ;  /* 0x8000002000097882 */ /* 0x000fe20000000000 */
[----:B------:R-:W-:Y:S02]  /*1800*/  WARPGROUP.DEPBAR.LE gsb0, 0x0 ;  /* 0x00008000000079c5 */ /* 0x000fe40000010000 */
[----:B------:R-:W-:-:S06]  /*1810*/  WARPGROUP.ARRIVE ;  /* 0x00000000000079c5 */ /* 0x000fcc0000000000 */
[----:B------:R-:W-:Y:S01]  /*1820*/  IGMMA.64x64x32.S8.S8 R24, gdesc[UR8], RZ, !UPT, gsb0 ;  /* 0x01e00000081879f1 */ /* 0x000fe2000c0410ff */
[----:B------:R-:W-:Y:S02]  /*1830*/  UIADD3 UR8, UR6, 0x2, URZ ;  /* 0x0000000206087890 */ /* 0x000fe4000fffe03f */
[----:B------:R-:W-:Y:S01]  /*1840*/  UIADD3 UR10, UR7, 0x2, URZ ;  /* 0x00000002070a7890 */ /* 0x000fe2000fffe03f */
[----:B------:R-:W-:Y:S01]  /*1850*/  UMOV UR9, 0x80000020 ;  /* 0x8000002000097882 */ /* 0x000fe20000000000 */
[----:B------:R-:W-:Y:S01]  /*1860*/  UMOV UR11, 0x80000020 ;  /* 0x80000020000b7882 */ /* 0x000fe20000000000 */
[----:B------:R-:W-:Y:S02]  /*1870*/  UIADD3 UR7, UR6, 0x202, URZ ;  /* 0x0000020206077890 */ /* 0x000fe4000fffe03f */
[----:B------:R-:W-:Y:S01]  /*1880*/  UIADD3 UR6, UR6, 0x402, URZ ;  /* 0x0000040206067890 */ /* 0x000fe2000fffe03f */
[----:B------:R-:W-:Y:S02]  /*1890*/  WARPGROUP.DEPBAR.LE gsb0, 0x0 ;  /* 0x00008000000079c5 */ /* 0x000fe40000010000 */
[----:B------:R-:W-:-:S06]  /*18a0*/  WARPGROUP.ARRIVE ;  /* 0x00000000000079c5 */ /* 0x000fcc0000000000 */
[----:B------:R-:W-:Y:S01]  /*18b0*/  IGMMA.64x64x32.S8.S8 R88, gdesc[UR8], R88, gsb0 ;  /* 0x01e00000085879f1 */ /* 0x000fe20008041058 */
[----:B------:R-:W-:Y:S01]  /*18c0*/  UMOV UR8, UR7 ;  /* 0x0000000700087c82 */ /* 0x000fe20008000000 */
[----:B------:R-:W-:Y:S01]  /*18d0*/  UMOV UR9, 0x80000020 ;  /* 0x8000002000097882 */ /* 0x000fe20000000000 */
[----:B------:R-:W-:Y:S02]  /*18e0*/  WARPGROUP.DEPBAR.LE gsb0, 0x0 ;  /* 0x00008000000079c5 */ /* 0x000fe40000010000 */
[----:B------:R-:W-:-:S06]  /*18f0*/  WARPGROUP.ARRIVE ;  /* 0x00000000000079c5 */ /* 0x000fcc0000000000 */
[----:B------:R-:W-:Y:S01]  /*1900*/  IGMMA.64x64x32.S8.S8 R56, gdesc[UR8], R56, gsb0 ;  /* 0x01e00000083879f1 */ /* 0x000fe20008041038 */
[----:B------:R-:W-:Y:S01]  /*1910*/  UMOV UR8, UR6 ;  /* 0x0000000600087c82 */ /* 0x000fe20008000000 */
[----:B------:R-:W-:Y:S01]  /*1920*/  UMOV UR9, 0x80000020 ;  /* 0x8000002000097882 */ /* 0x000fe20000000000 */
[----:B------:R-:W-:Y:S02]  /*1930*/  WARPGROUP.DEPBAR.LE gsb0, 0x0 ;  /* 0x00008000000079c5 */ /* 0x000fe40000010000 */
[----:B------:R-:W-:-:S06]  /*1940*/  WARPGROUP.ARRIVE ;  /* 0x00000000000079c5 */ /* 0x000fcc0000000000 */
[----:B------:R-:W-:Y:S03]  /*1950*/  IGMMA.64x64x32.S8.S8 R24, gdesc[UR8], R24, gsb0 ;  /* 0x01e00000081879f1 */ /* 0x000fe60008041018 */
[----:B------:R-:W-:Y:S02]  /*1960*/  WARPGROUP.DEPBAR.LE gsb0, 0x0 ;  /* 0x00008000000079c5 */ /* 0x000fe40000010000 */
[----:B------:R-:W-:Y:S05]  /*1970*/  @!P1 BRA `(.L_x_23) ;  /* 0x00000004004c9947 */ /* 0x000fea0003800000 */
[----:B------:R-:W-:Y:S02]  /*1980*/  UIADD3 UR6, UR39, 0x1, URZ ;  /* 0x0000000127067890 */ /* 0x000fe4000fffe03f */
[----:B------:R-:W-:Y:S02]  /*1990*/  IMAD.U32 R3, RZ, RZ, UR39 ;  /* 0x00000027ff037e24 */ /* 0x000fe4000f8e00ff */
[----:B------:R-:W-:-:S04]  /*19a0*/  UISETP.NE.AND UP0, UPT, UR6, 0x8, UPT ;  /* 0x000000080600788c */ /* 0x000fc8000bf05270 */
[----:B------:R-:W-:Y:S02]  /*19b0*/  USEL UR7, URZ, 0x1, UP0 ;  /* 0x000000013f077887 */ /* 0x000fe40008000000 */
[----:B------:R-:W-:Y:S02]  /*19c0*/  USEL UR6, UR6, URZ, UP0 ;  /* 0x0000003f06067287 */ /* 0x000fe40008000000 */
[----:B------:R-:W-:-:S06]  /*19d0*/  ULOP3.LUT UR7, UR38, UR7, URZ, 0x3c, !UPT ;  /* 0x0000000726077292 */ /* 0x000fcc000f8e3c3f */
[----:B------:R-:W-:-:S07]  /*19e0*/  IMAD.U32 R7, RZ, RZ, UR7 ;  /* 0x00000007ff077e24 */ /* 0x000fce000f8e00ff */
.L_x_30:
[----:B------:R-:W-:Y:S05]  /*19f0*/  @!P0 BRA `(.L_x_24) ;  /* 0x0000000000048947 */ /* 0x000fea0003800000 */
[----:B------:R-:W-:Y:S01]  /*1a00*/  BPT.TRAP 0x1 ;  /* 0x000000040000795c */ /* 0x000fe20000300000 */
.L_x_24:
[----:B------:R-:W2:Y:S01]  /*1a10*/  S2UR UR8, SR_CgaCtaId ;  /* 0x00000000000879c3 */ /* 0x000ea20000008800 */
[----:B------:R-:W-:Y:S01]  /*1a20*/  UMOV UR7, 0x400 ;  /* 0x0000040000077882 */ /* 0x000fe20000000000 */
[----:B01----:R-:W-:Y:S01]  /*1a30*/  IMAD.U32 R5, RZ, RZ, UR6 ;  /* 0x00000006ff057e24 */ /* 0x003fe2000f8e00ff */
[----:B------:R-:W-:Y:S01]  /*1a40*/  SHF.L.U32 R4, R7, 0x1f, RZ ;  /* 0x0000001f07047819 */ /* 0x000fe200000006ff */
[----:B--2---:R-:W-:-:S06]  /*1a50*/  ULEA UR7, UR8, UR7, 0x18 ;  /* 0x0000000708077291 */ /* 0x004fcc000f8ec03f */
[----:B------:R-:W-:-:S04]  /*1a60*/  IMAD.U32 R6, RZ, RZ, UR7 ;  /* 0x00000007ff067e24 */ /* 0x000fc8000f8e00ff */
[----:B------:R-:W-:-:S04]  /*1a70*/  IMAD R5, R5, 0x8, R6 ;  /* 0x0000000805057824 */ /* 0x000fc800078e0206 */
[----:B------:R0:W1:Y:S01]  /*1a80*/  SYNCS.PHASECHK.TRANS64.TRYWAIT P1, [R5+URZ], R4 ;  /* 0x00000004050075a7 */ /* 0x000062000802017f */
[----:B------:R-:W-:Y:S05]  /*1a90*/  @!P0 BRA `(.L_x_25) ;  /* 0x0000000000048947 */ /* 0x000fea0003800000 */
[----:B------:R-:W-:Y:S01]  /*1aa0*/  BPT.TRAP 0x1 ;  /* 0x000000040000795c */ /* 0x000fe20000300000 */
.L_x_25:
[----:B-1----:R-:W-:Y:S05]  /*1ab0*/  @P1 BRA `(.L_x_26) ;  /* 0x0000000000081947 */ /* 0x002fea0003800000 */
[----:B------:R-:W1:Y:S02]  /*1ac0*/  SYNCS.PHASECHK.TRANS64.TRYWAIT P1, [R5+URZ], R4 ;  /* 0x00000004050075a7 */ /* 0x000e64000802017f */
[----:B-1----:R-:W-:Y:S05]  /*1ad0*/  @!P1 BRA `(.L_x_27) ;  /* 0x0000007c00689947 */ /* 0x002fea0003800000 */
.L_x_26:
[----:B------:R-:W-:Y:S01]  /*1ae0*/  UIMAD UR7, UR6, 0x600, UR4 ;  /* 0x00000600060778a4 */ /* 0x000fe2000f8e0204 */
[----:B------:R-:W-:Y:S01]  /*1af0*/  WARPGROUP.ARRIVE ;  /* 0x00000000000079c5 */ /* 0x000fe20000000000 */
[----:B------:R-:W-:Y:S01]  /*1b00*/  ULEA UR12, UR6, UR5, 0x8 ;  /* 0x00000005060c7291 */ /* 0x000fe2000f8e403f */
[----:B------:R-:W-:Y:S01]  /*1b10*/  UMOV UR9, 0x80000020 ;  /* 0x8000002000097882 */ /* 0x000fe20000000000 */
[----:B------:R-:W-:Y:S01]  /*1b20*/  UMOV UR11, 0x80000020 ;  /* 0x80000020000b7882 */ /* 0x000fe20000000000 */
[----:B------:R-:W-:Y:S02]  /*1b30*/  UIADD3 UR13, UR7, 0x200, URZ ;  /* 0x00000200070d7890 */ /* 0x000fe4000fffe03f */
[----:B------:R-:W-:Y:S02]  /*1b40*/  UMOV UR8, UR7 ;  /* 0x0000000700087c82 */ /* 0x000fe40008000000 */
[----:B------:R-:W-:Y:S01]  /*1b50*/  UMOV UR10, UR12 ;  /* 0x0000000c000a7c82 */ /* 0x000fe20008000000 */
[----:B------:R-:W-:Y:S01]  /*1b60*/  UIADD3 UR14, UR7, 0x400, URZ ;  /* 0x00000400070e7890 */ /* 0x000fe2000fffe03f */
[----:B------:R-:W-:Y:S01]  /*1b70*/  IGMMA.64x64x32.S8.S8 R88, gdesc[UR8], R88, gsb0 ;  /* 0x01e00000085879f1 */ /* 0x000fe20008041058 */
[----:B------:R-:W-:Y:S01]  /*1b80*/  UMOV UR9, 0x80000020 ;  /* 0x8000002000097882 */ /* 0x000fe20000000000 */
[----:B------:R-:W-:Y:S01]  /*1b90*/  UMOV UR8, UR13 ;  /* 0x0000000d00087c82 */ /* 0x000fe20008000000 */
[----:B------:R-:W-:-:S02]  /*1ba0*/  WARPGROUP.DEPBAR.LE gsb0, 0x0 ;  /* 0x00008000000079c5 */ /* 0x000fc40000010000 */
[----:B------:R-:W-:-:S06]  /*1bb0*/  WARPGROUP.ARRIVE ;  /* 0x00000000000079c5 */ /* 0x000fcc0000000000 */
[----:B------:R-:W-:Y:S01]  /*1bc0*/  IGMMA.64x64x32.S8.S8 R56, gdesc[UR8], R56, gsb0 ;  /* 0x01e00000083879f1 */ /* 0x000fe20008041038 */
[----:B------:R-:W-:Y:S01]  /*1bd0*/  UMOV UR8, UR14 ;  /* 0x0000000e00087c82 */ /* 0x000fe20008000000 */
[----:B------:R-:W-:Y:S01]  /*1be0*/  UMOV UR9, 0x80000020 ;  /* 0x8000002000097882 */ /* 0x000fe20000000000 */
[----:B------:R-:W-:Y:S02]  /*1bf0*/  WARPGROUP.DEPBAR.LE gsb0, 0x0 ;  /* 0x00008000000079c5 */ /* 0x000fe40000010000 */
[----:B------:R-:W-:-:S06]  /*1c00*/  WARPGROUP.ARRIVE ;  /* 0x00000000000079c5 */ /* 0x000fcc0000000000 */
[----:B------:R-:W-:Y:S01]  /*1c10*/  IGMMA.64x64x32.S8.S8 R24, gdesc[UR8], R24, gsb0 ;  /* 0x01e00000081879f1 */ /* 0x000fe20008041018 */
        /* <DEDUP_REMOVED lines=21> */
[----:B------:R-:W-:Y:S01]  /*1d70*/  BPT.TRAP 0x1 ;  /* 0x000000040000795c */ /* 0x000fe20000300000 */
.L_x_28:
[----:B------:R-:W-:-:S13]  /*1d80*/  ISETP.NE.AND P1, PT, R22, RZ, PT ;  /* 0x000000ff1600720c */ /* 0x000fda0003f25270 */
[----:B01----:R-:W-:-:S04]  /*1d90*/  @P1 IMAD R4, R3, 0x8, R6 ;  /* 0x0000000803041824 */ /* 0x003fc800078e0206 */
[----:B------:R-:W-:-:S05]  /*1da0*/  @P1 VIADD R4, R4, 0x40 ;  /* 0x0000004004041836 */ /* 0x000fca0000000000 */
[----:B------:R-:W-:-:S04]  /*1db0*/  @P1 PRMT R4, R23, 0x654, R4 ;  /* 0x0000065417041816 */ /* 0x000fc80000000004 */
[----:B------:R0:W-:Y:S01]  /*1dc0*/  @P1 SYNCS.ARRIVE.TRANS64.RED.A1T0 RZ, [R4+URZ], RZ ;  /* 0x000000ff04ff19a7 */ /* 0x0001e2000810043f */
[----:B------:R-:W-:-:S13]  /*1dd0*/  ISETP.GT.U32.AND P1, PT, R19, 0x1, PT ;  /* 0x000000011300780c */ /* 0x000fda0003f24070 */
[----:B0-----:R-:W-:Y:S05]  /*1de0*/  @P1 BRA `(.L_x_29) ;  /* 0x0000000000041947 */ /* 0x001fea0003800000 */
[----:B------:R-:W-:Y:S01]  /*1df0*/  BPT.TRAP 0x1 ;  /* 0x000000040000795c */ /* 0x000fe20000300000 */
.L_x_29:
[----:B------:R-:W-:Y:S01]  /*1e00*/  UIADD3 UR6, UR6, 0x1, URZ ;  /* 0x0000000106067890 */ /* 0x000fe2000fffe03f */
[C---:B------:R-:W-:Y:S01]  /*1e10*/  ISETP.GT.AND P2, PT, R0.reuse, 0x1, PT ;  /* 0x000000010000780c */ /* 0x040fe20003f44270 */
[----:B------:R-:W-:Y:S02]  /*1e20*/  VIADD R3, R3, 0x1 ;  /* 0x0000000103037836 */ /* 0x000fe40000000000 */
[----:B------:R-:W-:Y:S01]  /*1e30*/  UISETP.NE.AND UP0, UPT, UR6, 0x8, UPT ;  /* 0x000000080600788c */ /* 0x000fe2000bf05270 */
[----:B------:R-:W-:Y:S02]  /*1e40*/  VIADD R0, R0, 0xffffffff ;  /* 0xffffffff00007836 */ /* 0x000fe40000000000 */
[C---:B------:R-:W-:Y:S01]  /*1e50*/  ISETP.NE.AND P1, PT, R3.reuse, 0x8, PT ;  /* 0x000000080300780c */ /* 0x040fe20003f25270 */
[----:B------:R-:W-:Y:S02]  /*1e60*/  USEL UR7, URZ, 0x1, UP0 ;  /* 0x000000013f077887 */ /* 0x000fe40008000000 */
[----:B------:R-:W-:Y:S01]  /*1e70*/  USEL UR6, UR6, URZ, UP0 ;  /* 0x0000003f06067287 */ /* 0x000fe20008000000 */
[----:B------:R-:W-:-:S03]  /*1e80*/  SEL R3, R3, RZ, P1 ;  /* 0x000000ff03037207 */ /* 0x000fc60000800000 */
[----:B------:R-:W-:Y:S01]  /*1e90*/  LOP3.LUT R7, R7, UR7, RZ, 0x3c, !PT ;  /* 0x0000000707077c12 */ /* 0x000fe2000f8e3cff */
[----:B------:R-:W-:Y:S07]  /*1ea0*/  @P2 BRA `(.L_x_30) ;  /* 0xfffffff800d02947 */ /* 0x000fee000383ffff */
.L_x_23:
[----:B------:R-:W2:Y:S02]  /*1eb0*/  LDC R0, c[0x0][0x28c] ;  /* 0x0000a300ff007b82 */ /* 0x000ea40000000800 */
[----:B--2---:R-:W-:-:S13]  /*1ec0*/  ISETP.GE.AND P1, PT, R0, 0x1, PT ;  /* 0x000000010000780c */ /* 0x004fda0003f26270 */
[----:B------:R-:W-:Y:S05]  /*1ed0*/  @!P1 BRA `(.L_x_31) ;  /* 0x0000000000409947 */ /* 0x000fea0003800000 */
[----:B------:R-:W-:Y:S05]  /*1ee0*/  @!P0 BRA `(.L_x_32) ;  /* 0x0000000000048947 */ /* 0x000fea0003800000 */
[----:B------:R-:W-:Y:S01]  /*1ef0*/  BPT.TRAP 0x1 ;  /* 0x000000040000795c */ /* 0x000fe20000300000 */
.L_x_32:
[----:B------:R-:W-:Y:S01]  /*1f00*/  ISETP.NE.AND P0, PT, R22, RZ, PT ;  /* 0x000000ff1600720c */ /* 0x000fe20003f05270 */
[----:B------:R-:W-:-:S12]  /*1f10*/  UISETP.LT.AND UP1, UPT, UR40, 0x1, UPT ;  /* 0x000000012800788c */ /* 0x000fd8000bf21270 */
[----:B------:R-:W-:-:S05]  /*1f20*/  VOTEU.ANY UP0, P0 ;  /* 0x00000000003f7886 */ /* 0x000fca0000000100 */
[----:B------:R-:W-:-:S04]  /*1f30*/  @UP0 USEL UR4, UR40, 0x1, UP1 ;  /* 0x0000000128040887 */ /* 0x000fc80008800000 */
[----:B------:R-:W-:-:S06]  /*1f40*/  @UP0 UIADD3 UR4, UR39, UR40, -UR4 ;  /* 0x0000002827040290 */ /* 0x000fcc000fffe804 */
[----:B------:R-:W-:-:S04]  /*1f50*/  IMAD.U32 R0, RZ, RZ, UR4 ;  /* 0x00000004ff007e24 */ /* 0x000fc8000f8e00ff */
[----:B------:R-:W-:-:S05]  /*1f60*/  @P0 IMAD.SHL.U32 R0, R0, 0x8, RZ ;  /* 0x0000000800000824 */ /* 0x000fca00078e00ff */
[----:B------:R-:W-:-:S04]  /*1f70*/  @P0 LOP3.LUT R0, R0, 0x38, RZ, 0xc0, !PT ;  /* 0x0000003800000812 */ /* 0x000fc800078ec0ff */
[----:B------:R-:W-:-:S04]  /*1f80*/  @P0 IADD3 R0, R6, 0x40, R0 ;  /* 0x0000004006000810 */ /* 0x000fc80007ffe000 */
[----:B------:R-:W-:-:S04]  /*1f90*/  @P0 PRMT R0, R23, 0x654, R0 ;  /* 0x0000065417000816 */ /* 0x000fc80000000000 */
[----:B------:R2:W-:Y:S01]  /*1fa0*/  @P0 SYNCS.ARRIVE.TRANS64.RED.A1T0 RZ, [R0+URZ], RZ ;  /* 0x000000ff00ff09a7 */ /* 0x0005e2000810043f */
[----:B------:R-:W-:-:S13]  /*1fb0*/  ISETP.GT.U32.AND P0, PT, R19, 0x1, PT ;  /* 0x000000011300780c */ /* 0x000fda0003f04070 */
[----:B--2---:R-:W-:Y:S05]  /*1fc0*/  @P0 BRA `(.L_x_31) ;  /* 0x0000000000040947 */ /* 0x004fea0003800000 */
[----:B------:R-:W-:Y:S01]  /*1fd0*/  BPT.TRAP 0x1 ;  /* 0x000000040000795c */ /* 0x000fe20000300000 */
.L_x_31:
[--C-:B------:R-:W-:Y:S01]  /*1fe0*/  SHF.R.U32.HI R0, RZ, 0x2, R18.reuse ;  /* 0x00000002ff007819 */ /* 0x100fe20000011612 */
[----:B------:R-:W2:Y:S01]  /*1ff0*/  LDC R14, c[0x0][0x288] ;  /* 0x0000a200ff0e7b82 */ /* 0x000ea20000000800 */
[----:B01----:R-:W-:Y:S01]  /*2000*/  SHF.R.U32.HI R5, RZ, 0x7, R18 ;  /* 0x00000007ff057819 */ /* 0x003fe20000011612 */
[----:B------:R-:W-:Y:S01]  /*2010*/  UIADD3 UR39, UR40, UR39, URZ ;  /* 0x0000002728277290 */ /* 0x000fe2000fffe03f */
[----:B------:R-:W-:Y:S01]  /*2020*/  LOP3.LUT R4, R18, 0x60, RZ, 0xc0, !PT ;  /* 0x0000006012047812 */ /* 0x000fe200078ec0ff */
[----:B------:R-:W-:Y:S01]  /*2030*/  IMAD.SHL.U32 R9, R131, 0x40, RZ ;  /* 0x0000004083097824 */ /* 0x000fe200078e00ff */
[----:B------:R-:W-:Y:S01]  /*2040*/  LOP3.LUT R3, R0, 0x7, RZ, 0xc0, !PT ;  /* 0x0000000700037812 */ /* 0x000fe200078ec0ff */
[----:B------:R-:W-:Y:S01]  /*2050*/  ULDC.64 UR6, c[0x0][0x5d0] ;  /* 0x0001740000067ab9 */ /* 0x000fe20000000a00 */
[----:B------:R-:W-:Y:S01]  /*2060*/  LOP3.LUT R0, R5, 0x1, RZ, 0xc0, !PT ;  /* 0x0000000105007812 */ /* 0x000fe200078ec0ff */
[----:B------:R-:W-:Y:S01]  /*2070*/  IMAD.SHL.U32 R10, R18, 0x2, RZ ;  /* 0x00000002120a7824 */ /* 0x000fe200078e00ff */
[----:B------:R-:W-:Y:S01]  /*2080*/  SHF.R.U32.HI R6, RZ, 0x1, R4 ;  /* 0x00000001ff067819 */ /* 0x000fe20000011604 */
[----:B------:R-:W-:Y:S01]  /*2090*/  USHF.R.U32.HI UR4, URZ, 0x3, UR39 ;  /* 0x000000033f047899 */ /* 0x000fe20008011627 */
[----:B------:R-:W-:Y:S01]  /*20a0*/  SHF.R.S32.HI R15, RZ, 0x1f, R120 ;  /* 0x0000001fff0f7819 */ /* 0x000fe20000011478 */
[----:B------:R-:W-:Y:S01]  /*20b0*/  IMAD.SHL.U32 R4, R0, 0x40, RZ ;  /* 0x0000004000047824 */ /* 0x000fe200078e00ff */
[--C-:B------:R-:W-:Y:S01]  /*20c0*/  IADD3 R5, RZ, -R6, -R3.reuse ;  /* 0x80000006ff057210 */ /* 0x100fe20007ffe803 */
[----:B------:R-:W-:Y:S01]  /*20d0*/  ULOP3.LUT UR4, UR4, 0x1, URZ, 0xc0, !UPT ;  /* 0x0000000104047892 */ /* 0x000fe2000f8ec03f */
[C---:B------:R-:W-:Y:S01]  /*20e0*/  LOP3.LUT R10, R9.reuse, 0x6, R10, 0xf8, !PT ;  /* 0x00000006090a7812 */ /* 0x040fe200078ef80a */
[----:B------:R-:W-:Y:S01]  /*20f0*/  ULDC UR8, c[0x0][0x284] ;  /* 0x0000a10000087ab9 */ /* 0x000fe20000000800 */
[----:B------:R-:W-:Y:S01]  /*2100*/  LOP3.LUT R3, R4, 0x40, R3, 0xe2, !PT ;  /* 0x0000004004037812 */ /* 0x000fe200078ee203 */
[----:B------:R-:W-:Y:S01]  /*2110*/  IMAD R8, R0, -0x40, R5 ;  /* 0xffffffc000087824 */ /* 0x000fe200078e0205 */
[----:B------:R-:W-:Y:S01]  /*2120*/  SHF.R.S32.HI R11, RZ, 0x1f, R10 ;  /* 0x0000001fff0b7819 */ /* 0x000fe2000001140a */
[----:B------:R-:W-:Y:S01]  /*2130*/  IMAD.WIDE R4, R130, 0x180, RZ ;  /* 0x0000018082047825 */ /* 0x000fe200078e02ff */
[----:B------:R-:W-:Y:S01]  /*2140*/  UISETP.GT.U32.AND UP1, UPT, UR39, 0x7, UPT ;  /* 0x000000072700788c */ /* 0x000fe2000bf24070 */
[----:B------:R-:W-:Y:S01]  /*2150*/  LOP3.LUT R0, R18, 0x3, RZ, 0xc0, !PT ;  /* 0x0000000312007812 */ /* 0x000fe200078ec0ff */
[----:B------:R-:W-:Y:S01]  /*2160*/  UISETP.NE.U32.AND UP0, UPT, UR4, 0x1, UPT ;  /* 0x000000010400788c */ /* 0x000fe2000bf05070 */
[----:B--2---:R-:W-:Y:S01]  /*2170*/  ISETP.GE.AND P0, PT, R9, R14, PT ;  /* 0x0000000e0900720c */ /* 0x004fe20003f06270 */
[----:B------:R-:W-:Y:S01]  /*2180*/  UISETP.LT.U32.AND UP1, UPT, UR40, 0x8, UP1 ;  /* 0x000000082800788c */ /* 0x000fe20008f21070 */
[----:B------:R-:W-:Y:S01]  /*2190*/  LOP3.LUT R131, R4, R3, R6, 0xfe, !PT ;  /* 0x0000000304837212 */ /* 0x000fe200078efe06 */
[----:B------:R-:W-:Y:S01]  /*21a0*/  IMAD R3, R15, UR6, RZ ;  /* 0x000000060f037c24 */ /* 0x000fe2000f8e02ff */
[----:B------:R-:W-:Y:S01]  /*21b0*/  UISETP.GT.U32.AND UP0, UPT, UR40, 0x7, !UP0 ;  /* 0x000000072800788c */ /* 0x000fe2000c704070 */
[----:B------:R-:W-:Y:S01]  /*21c0*/  IMAD.WIDE.U32 R6, R120, UR6, R10 ;  /* 0x0000000678067c25 */ /* 0x000fe2000f8e000a */
[----:B------:R-:W-:Y:S01]  /*21d0*/  ULDC.64 UR10, c[0x0][0x5c8] ;  /* 0x00017200000a7ab9 */ /* 0x000fe20000000a00 */
[----:B------:R-:W-:-:S02]  /*21e0*/  USEL UR5, URZ, 0x1, !UP1 ;  /* 0x000000013f057887 */ /* 0x000fc4000c800000 */
[----:B------:R-:W-:Y:S01]  /*21f0*/  IMAD R13, R120, UR7, R3 ;  /* 0x00000007780d7c24 */ /* 0x000fe2000f8e0203 */
[----:B------:R-:W-:Y:S01]  /*2200*/  USEL UR4, URZ, 0x1, !UP0 ;  /* 0x000000013f047887 */ /* 0x000fe2000c000000 */
[----:B------:R-:W-:Y:S01]  /*2210*/  IMAD R3, R130, 0x180, RZ ;  /* 0x0000018082037824 */ /* 0x000fe200078e02ff */
[----:B------:R-:W-:Y:S01]  /*2220*/  ULOP3.LUT UR39, UR39, 0x7, URZ, 0xc0, !UPT ;  /* 0x0000000727277892 */ /* 0x000fe2000f8ec03f */
[----:B------:R-:W-:Y:S01]  /*2230*/  IMAD R12, R0, -0x2, R14 ;  /* 0xfffffffe000c7824 */ /* 0x000fe200078e020e */
[----:B------:R-:W-:Y:S01]  /*2240*/  ULOP3.LUT UR38, UR4, UR38, UR5, 0x96, !UPT ;  /* 0x0000002604267292 */ /* 0x000fe2000f8e9605 */
[----:B------:R-:W-:Y:S01]  /*2250*/  IMAD.IADD R7, R7, 0x1, R13 ;  /* 0x0000000107077824 */ /* 0x000fe200078e020d */
[C---:B------:R-:W-:Y:S01]  /*2260*/  ISETP.GE.OR P0, PT, R3.reuse, UR8, P0 ;  /* 0x0000000803007c0c */ /* 0x040fe20008706670 */
[----:B------:R-:W-:Y:S01]  /*2270*/  IMAD.MOV.U32 R130, RZ, RZ, -0x1 ;  /* 0xffffffffff827424 */ /* 0x000fe200078e00ff */
[----:B------:R-:W-:Y:S01]  /*2280*/  IADD3 R0, -R3, UR8, R8 ;  /* 0x0000000803007c10 */ /* 0x000fe2000fffe108 */
[----:B------:R-:W-:-:S02]  /*2290*/  IMAD R8, R5, UR10, RZ ;  /* 0x0000000a05087c24 */ /* 0x000fc4000f8e02ff */
[----:B------:R-:W-:Y:S02]  /*22a0*/  IMAD.IADD R3, R12, 0x1, -R9 ;  /* 0x000000010c037824 */ /* 0x000fe400078e0a09 */
[C---:B------:R-:W-:Y:S02]  /*22b0*/  IMAD R9, R131.reuse, UR11, R8 ;  /* 0x0000000b83097c24 */ /* 0x040fe4000f8e0208 */
[----:B------:R-:W-:-:S04]  /*22c0*/  IMAD.WIDE.U32 R20, R131, UR10, R6 ;  /* 0x0000000a83147c25 */ /* 0x000fc8000f8e0006 */
[----:B------:R-:W-:Y:S05]  /*22d0*/  @P0 BRA `(.L_x_33) ;  /* 0x0000005400a80947 */ /* 0x000fea0003800000 */
[----:B-----5:R-:W-:Y:S01]  /*22e0*/  ISETP.NE.AND P0, PT, R122, RZ, PT ;  /* 0x000000ff7a00720c */ /* 0x020fe20003f05270 */
[----:B------:R-:W-:Y:S01]  /*22f0*/  BSSY B0, `(.L_x_33) ;  /* 0x0000568000007945 */ /* 0x000fe20003800000 */
[----:B------:R-:W-:-:S11]  /*2300*/  IMAD.IADD R134, R21, 0x1, R9 ;  /* 0x0000000115867824 */ /* 0x000fd600078e0209 */
[----:B------:R-:W-:Y:S05]  /*2310*/  @!P0 BRA `(.L_x_34) ;  /* 0x0000003800e88947 */ /* 0x000fea0003800000 */
[----:B------:R-:W0:Y:S01]  /*2320*/  LDC.64 R8, c[0x0][0x5b0] ;  /* 0x00016c00ff087b82 */ /* 0x000e220000000a00 */
[----:B------:R-:W-:Y:S01]  /*2330*/  ULDC.64 UR4, c[0x0][0x5b8] ;  /* 0x00016e0000047ab9 */ /* 0x000fe20000000a00 */
[----:B------:R-:W-:Y:S01]  /*2340*/  ISETP.GE.AND P1, PT, R0, 0x1, PT ;  /* 0x000000010000780c */ /* 0x000fe20003f26270 */
[----:B------:R-:W-:Y:S01]  /*2350*/  IMAD R13, R15, UR4, RZ ;  /* 0x000000040f0d7c24 */ /* 0x000fe2000f8e02ff */
[----:B------:R-:W-:Y:S01]  /*2360*/  BSSY B1, `(.L_x_35) ;  /* 0x000000e000017945 */ /* 0x000fe20003800000 */
[C---:B------:R-:W-:Y:S01]  /*2370*/  IMAD.WIDE.U32 R10, R120.reuse, UR4, R10 ;  /* 0x00000004780a7c25 */ /* 0x040fe2000f8e000a */
[----:B------:R-:W-:Y:S02]  /*2380*/  ISETP.LT.OR P3, PT, R3, 0x1, !P1 ;  /* 0x000000010300780c */ /* 0x000fe40004f61670 */
[----:B------:R-:W1:Y:S01]  /*2390*/  LDC.64 R6, c[0x0][0x5a8] ;  /* 0x00016a00ff067b82 */ /* 0x000e620000000a00 */
[----:B------:R-:W-:Y:S02]  /*23a0*/  IMAD R13, R120, UR5, R13 ;  /* 0x00000005780d7c24 */ /* 0x000fe4000f8e020d */
[----:B------:R-:W-:-:S02]  /*23b0*/  IMAD.MOV.U32 R14, RZ, RZ, R10 ;  /* 0x000000ffff0e7224 */ /* 0x000fc400078e000a */
[----:B------:R-:W-:Y:S02]  /*23c0*/  IMAD.IADD R15, R11, 0x1, R13 ;  /* 0x000000010b0f7824 */ /* 0x000fe400078e020d */
[-C--:B0-----:R-:W-:Y:S02]  /*23d0*/  IMAD R120, R5, R8.reuse, RZ ;  /* 0x0000000805787224 */ /* 0x081fe400078e02ff */
[----:B------:R-:W-:-:S04]  /*23e0*/  IMAD.WIDE.U32 R12, R131, R8, R14 ;  /* 0x00000008830c7225 */ /* 0x000fc800078e000e */
[----:B------:R-:W-:Y:S01]  /*23f0*/  IMAD R139, R131, R9, R120 ;  /* 0x00000009838b7224 */ /* 0x000fe200078e0278 */
[----:B-1----:R-:W-:-:S04]  /*2400*/  IADD3 R132, P0, R12, R6, RZ ;  /* 0x000000060c847210 */ /* 0x002fc80007f1e0ff */
[----:B------:R-:W-:Y:S01]  /*2410*/  IADD3.X R133, R7, R13, R139, P0, !PT ;  /* 0x0000000d07857210 */ /* 0x000fe200007fe48b */
[----:B------:R-:W-:Y:S08]  /*2420*/  @P3 BRA `(.L_x_36) ;  /* 0x0000000000043947 */ /* 0x000ff00003800000 */
[----:B------:R0:W5:Y:S02]  /*2430*/  LDG.E.U8 R129, desc[UR36][R132.64] ;  /* 0x0000002484817981 */ /* 0x000164000c1e1100 */
.L_x_36:
[----:B------:R-:W-:Y:S05]  /*2440*/  BSYNC B1 ;  /* 0x0000000000017941 */ /* 0x000fea0003800000 */
.L_x_35:
[----:B-----5:R-:W-:Y:S01]  /*2450*/  LOP3.LUT R12, R129, 0xffff, RZ, 0xc0, !PT ;  /* 0x0000ffff810c7812 */ /* 0x020fe200078ec0ff */
[----:B------:R-:W-:Y:S01]  /*2460*/  ULDC.64 UR4, c[0x0][0x5c0] ;  /* 0x0001700000047ab9 */ /* 0x000fe20000000a00 */
[----:B------:R-:W-:Y:S01]  /*2470*/  ISETP.LT.OR P4, PT, R3, 0x2, !P1 ;  /* 0x000000020300780c */ /* 0x000fe20004f81670 */
[----:B------:R-:W-:Y:S01]  /*2480*/  BSSY B1, `(.L_x_37) ;  /* 0x0000012000017945 */ /* 0x000fe20003800000 */
[----:B------:R-:W-:Y:S02]  /*2490*/  PRMT R13, R12, 0x8880, RZ ;  /* 0x000088800c0d7816 */ /* 0x000fe400000000ff */
[----:B------:R-:W-:Y:S02]  /*24a0*/  SHF.L.U64.HI R21, R8, 0x3, R9 ;  /* 0x0000000308157819 */ /* 0x000fe40000010209 */
[----:B------:R-:W-:Y:S01]  /*24b0*/  IADD3 R12, P0, R20, UR4, RZ ;  /* 0x00000004140c7c10 */ /* 0x000fe2000ff1e0ff */
[----:B------:R-:W-:Y:S01]  /*24c0*/  IMAD R120, R13, R122, RZ ;  /* 0x0000007a0d787224 */ /* 0x000fe200078e02ff */
[----:B------:R-:W-:Y:S01]  /*24d0*/  ISETP.GE.AND P2, PT, R0, 0x9, PT ;  /* 0x000000090000780c */ /* 0x000fe20003f46270 */
[----:B------:R-:W-:Y:S01]  /*24e0*/  IMAD.SHL.U32 R20, R8, 0x8, RZ ;  /* 0x0000000808147824 */ /* 0x000fe200078e00ff */
[----:B------:R-:W-:Y:S01]  /*24f0*/  IADD3.X R13, R134, UR5, RZ, P0, !PT ;  /* 0x00000005860d7c10 */ /* 0x000fe200087fe4ff */
[----:B------:R-:W-:-:S02]  /*2500*/  @!P3 IMAD R137, R88, R121, R120 ;  /* 0x000000795889b224 */ /* 0x000fc400078e0278 */
[----:B------:R-:W-:-:S03]  /*2510*/  IMAD.WIDE.U32 R134, R131, R8, R20 ;  /* 0x0000000883867225 */ /* 0x000fc600078e0014 */
[----:B------:R1:W-:Y:S01]  /*2520*/  @!P3 STG.E.U8 desc[UR36][R12.64], R137 ;  /* 0x000000890c00b986 */ /* 0x0003e2000c101124 */
[----:B------:R-:W-:Y:S02]  /*2530*/  ISETP.LT.OR P3, PT, R3, 0x1, !P2 ;  /* 0x000000010300780c */ /* 0x000fe40005761670 */
[----:B------:R-:W-:Y:S01]  /*2540*/  IADD3 R88, P0, P5, R10, R6, R134 ;  /* 0x000000060a587210 */ /* 0x000fe20007d1e086 */
[----:B------:R-:W-:Y:S01]  /*2550*/  IMAD.IADD R134, R139, 0x1, R135 ;  /* 0x000000018b867824 */ /* 0x000fe200078e0287 */
[----:B------:R-:W-:Y:S11]  /*2560*/  @P4 BRA `(.L_x_38) ;  /* 0x00000000000c4947 */ /* 0x000ff60003800000 */
[----:B------:R-:W2:Y:S02]  /*2570*/  LDG.E.U8 R129, desc[UR36][R132.64+0x1] ;  /* 0x0000012484817981 */ /* 0x000ea4000c1e1100 */
[----:B--2---:R-:W-:-:S05]  /*2580*/  PRMT R135, R129, 0x8880, RZ ;  /* 0x0000888081877816 */ /* 0x004fca00000000ff */
[----:B------:R-:W-:-:S07]  /*2590*/  IMAD R120, R135, R122, RZ ;  /* 0x0000007a87787224 */ /* 0x000fce00078e02ff */
.L_x_38:
[----:B------:R-:W-:Y:S05]  /*25a0*/  BSYNC B1 ;  /* 0x0000000000017941 */ /* 0x000fea0003800000 */
.L_x_37:
[----:B-1----:R-:W-:Y:S01]  /*25b0*/  @!P4 IMAD R137, R89, R121, R120 ;  /* 0x000000795989c224 */ /* 0x002fe200078e0278 */
[----:B------:R-:W-:Y:S01]  /*25c0*/  IADD3.X R89, R15, R7, R134, P0, P5 ;  /* 0x000000070f597210 */ /* 0x000fe200007ea486 */
[----:B------:R-:W-:Y:S01]  /*25d0*/  BSSY B1, `(.L_x_39) ;  /* 0x000000a000017945 */ /* 0x000fe20003800000 */
[C---:B------:R-:W-:Y:S02]  /*25e0*/  ISETP.LT.OR P5, PT, R3.reuse, 0x2, !P2 ;  /* 0x000000020300780c */ /* 0x040fe400057a1670 */
[----:B------:R1:W-:Y:S01]  /*25f0*/  @!P4 STG.E.U8 desc[UR36][R12.64+0x1], R137 ;  /* 0x000001890c00c986 */ /* 0x0003e2000c101124 */
[----:B------:R-:W-:Y:S02]  /*2600*/  IADD3 R134, P4, R12, R127, RZ ;  /* 0x0000007f0c867210 */ /* 0x000fe40007f9e0ff */
[----:B------:R-:W-:-:S03]  /*2610*/  ISETP.LT.OR P0, PT, R3, 0x9, !P1 ;  /* 0x000000090300780c */ /* 0x000fc60004f01670 */
[----:B------:R-:W-:Y:S01]  /*2620*/  IMAD.X R135, R13, 0x1, R124, P4 ;  /* 0x000000010d877824 */ /* 0x000fe200020e067c */
[----:B------:R-:W-:Y:S09]  /*2630*/  @P3 BRA `(.L_x_40) ;  /* 0x00000000000c3947 */ /* 0x000ff20003800000 */
[----:B------:R-:W1:Y:S02]  /*2640*/  LDG.E.U8 R129, desc[UR36][R88.64] ;  /* 0x0000002458817981 */ /* 0x000e64000c1e1100 */
[----:B-1----:R-:W-:-:S05]  /*2650*/  PRMT R137, R129, 0x8880, RZ ;  /* 0x0000888081897816 */ /* 0x002fca00000000ff */
[----:B------:R-:W-:-:S07]  /*2660*/  IMAD R120, R137, R122, RZ ;  /* 0x0000007a89787224 */ /* 0x000fce00078e02ff */
.L_x_40:
[----:B------:R-:W-:Y:S05]  /*2670*/  BSYNC B1 ;  /* 0x0000000000017941 */ /* 0x000fea0003800000 */
.L_x_39:
[----:B-1----:R-:W-:Y:S01]  /*2680*/  @!P3 IMAD R137, R90, R121, R120 ;  /* 0x000000795a89b224 */ /* 0x002fe200078e0278 */
[----:B------:R-:W-:Y:S04]  /*2690*/  BSSY B1, `(.L_x_41) ;  /* 0x0000006000017945 */ /* 0x000fe80003800000 */
[----:B------:R1:W-:Y:S01]  /*26a0*/  @!P3 STG.E.U8 desc[UR36][R134.64], R137 ;  /* 0x000000898600b986 */ /* 0x0003e2000c101124 */
[----:B------:R-:W-:Y:S05]  /*26b0*/  @P5 BRA `(.L_x_42) ;  /* 0x00000000000c5947 */ /* 0x000fea0003800000 */
[----:B------:R-:W1:Y:S02]  /*26c0*/  LDG.E.U8 R129, desc[UR36][R88.64+0x1] ;  /* 0x0000012458817981 */ /* 0x000e64000c1e1100 */
[----:B-1----:R-:W-:-:S05]  /*26d0*/  PRMT R137, R129, 0x8880, RZ ;  /* 0x0000888081897816 */ /* 0x002fca00000000ff */
[----:B------:R-:W-:-:S07]  /*26e0*/  IMAD R120, R137, R122, RZ ;  /* 0x0000007a89787224 */ /* 0x000fce00078e02ff */
.L_x_42:
[----:B------:R-:W-:Y:S05]  /*26f0*/  BSYNC B1 ;  /* 0x0000000000017941 */ /* 0x000fea0003800000 */
.L_x_41:
[----:B-1----:R-:W-:Y:S01]  /*2700*/  @!P5 IMAD R137, R91, R121, R120 ;  /* 0x000000795b89d224 */ /* 0x002fe200078e0278 */
[----:B------:R-:W-:Y:S01]  /*2710*/  BSSY B1, `(.L_x_43) ;  /* 0x0000008000017945 */ /* 0x000fe20003800000 */
[----:B------:R-:W-:Y:S02]  /*2720*/  @!P5 IMAD.MOV.U32 R90, RZ, RZ, R134 ;  /* 0x000000ffff5ad224 */ /* 0x000fe400078e0086 */
[----:B------:R-:W-:-:S05]  /*2730*/  @!P5 IMAD.MOV.U32 R91, RZ, RZ, R135 ;  /* 0x000000ffff5bd224 */ /* 0x000fca00078e0087 */
[----:B------:R1:W-:Y:S01]  /*2740*/  @!P5 STG.E.U8 desc[UR36][R90.64+0x1], R137 ;  /* 0x000001895a00d986 */ /* 0x0003e2000c101124 */
[----:B------:R-:W-:Y:S05]  /*2750*/  @P0 BRA `(.L_x_44) ;  /* 0x00000000000c0947 */ /* 0x000fea0003800000 */
[----:B------:R-:W1:Y:S02]  /*2760*/  LDG.E.U8 R129, desc[UR36][R132.64+0x8] ;  /* 0x0000082484817981 */ /* 0x000e64000c1e1100 */
[----:B-1----:R-:W-:-:S05]  /*2770*/  PRMT R91, R129, 0x8880, RZ ;  /* 0x00008880815b7816 */ /* 0x002fca00000000ff */
[----:B------:R-:W-:-:S07]  /*2780*/  IMAD R120, R91, R122, RZ ;  /* 0x0000007a5b787224 */ /* 0x000fce00078e02ff */
.L_x_44:
[----:B------:R-:W-:Y:S05]  /*2790*/  BSYNC B1 ;  /* 0x0000000000017941 */ /* 0x000fea0003800000 */
.L_x_43:
[C---:B------:R-:W-:Y:S01]  /*27a0*/  ISETP.LT.OR P4, PT, R3.reuse, 0xa, !P1 ;  /* 0x0000000a0300780c */ /* 0x040fe20004f81670 */
[----:B-1----:R-:W-:Y:S01]  /*27b0*/  @!P0 IMAD R91, R92, R121, R120 ;  /* 0x000000795c5b8224 */ /* 0x002fe200078e0278 */
[----:B------:R-:W-:Y:S01]  /*27c0*/  BSSY B1, `(.L_x_45) ;  /* 0x0000009000017945 */ /* 0x000fe20003800000 */
[C---:B------:R-:W-:Y:S02]  /*27d0*/  ISETP.LT.OR P3, PT, R3.reuse, 0x9, !P2 ;  /* 0x000000090300780c */ /* 0x040fe40005761670 */
[C---:B------:R-:W-:Y:S01]  /*27e0*/  ISETP.LT.OR P5, PT, R3.reuse, 0xa, !P2 ;  /* 0x0000000a0300780c */ /* 0x040fe200057a1670 */
[----:B------:R1:W-:Y:S01]  /*27f0*/  @!P0 STG.E.U8 desc[UR36][R12.64+0x8], R91 ;  /* 0x0000085b0c008986 */ /* 0x0003e2000c101124 */
[----:B------:R-:W-:-:S06]  /*2800*/  ISETP.LT.OR P0, PT, R3, 0x11, !P1 ;  /* 0x000000110300780c */ /* 0x000fcc0004f01670 */
[----:B------:R-:W-:Y:S07]  /*2810*/  @P4 BRA `(.L_x_46) ;  /* 0x00000000000c4947 */ /* 0x000fee0003800000 */
[----:B------:R-:W1:Y:S02]  /*2820*/  LDG.E.U8 R129, desc[UR36][R132.64+0x9] ;  /* 0x0000092484817981 */ /* 0x000e64000c1e1100 */
[----:B-1----:R-:W-:-:S05]  /*2830*/  PRMT R91, R129, 0x8880, RZ ;  /* 0x00008880815b7816 */ /* 0x002fca00000000ff */
[----:B------:R-:W-:-:S07]  /*2840*/  IMAD R120, R91, R122, RZ ;  /* 0x0000007a5b787224 */ /* 0x000fce00078e02ff */
.L_x_46:
[----:B------:R-:W-:Y:S05]  /*2850*/  BSYNC B1 ;  /* 0x0000000000017941 */ /* 0x000fea0003800000 */
.L_x_45:
[----:B------:R-:W-:Y:S01]  /*2860*/  @!P4 IMAD R93, R93, R121, R120 ;  /* 0x000000795d5dc224 */ /* 0x000fe200078e0278 */
[----:B------:R-:W-:Y:S04]  /*2870*/  BSSY B1, `(.L_x_47) ;  /* 0x0000006000017945 */ /* 0x000fe80003800000 */
[----:B------:R2:W-:Y:S01]  /*2880*/  @!P4 STG.E.U8 desc[UR36][R12.64+0x9], R93 ;  /* 0x0000095d0c00c986 */ /* 0x0005e2000c101124 */
[----:B------:R-:W-:Y:S05]  /*2890*/  @P3 BRA `(.L_x_48) ;  /* 0x00000000000c3947 */ /* 0x000fea0003800000 */
[----:B------:R-:W1:Y:S02]  /*28a0*/  LDG.E.U8 R129, desc[UR36][R88.64+0x8] ;  /* 0x0000082458817981 */ /* 0x000e64000c1e1100 */
[----:B-1----:R-:W-:-:S05]  /*28b0*/  PRMT R91, R129, 0x8880, RZ ;  /* 0x00008880815b7816 */ /* 0x002fca00000000ff */
[----:B------:R-:W-:-:S07]  /*28c0*/  IMAD R120, R91, R122, RZ ;  /* 0x0000007a5b787224 */ /* 0x000fce00078e02ff */
.L_x_48:
[----:B------:R-:W-:Y:S05]  /*28d0*/  BSYNC B1 ;  /* 0x0000000000017941 */ /* 0x000fea0003800000 */
.L_x_47:
[----:B--2---:R-:W-:Y:S01]  /*28e0*/  @!P3 IMAD R93, R94, R121, R120 ;  /* 0x000000795e5db224 */ /* 0x004fe200078e0278 */
[----:B------:R-:W-:Y:S01]  /*28f0*/  BSSY B1, `(.L_x_49) ;  /* 0x0000008000017945 */ /* 0x000fe20003800000 */
[----:B------:R-:W-:Y:S02]  /*2900*/  @!P3 IMAD.MOV.U32 R90, RZ, RZ, R134 ;  /* 0x000000ffff5ab224 */ /* 0x000fe400078e0086 */
[----:B-1----:R-:W-:-:S05]  /*2910*/  @!P3 IMAD.MOV.U32 R91, RZ, RZ, R135 ;  /* 0x000000ffff5bb224 */ /* 0x002fca00078e0087 */
[----:B------:R1:W-:Y:S01]  /*2920*/  @!P3 STG.E.U8 desc[UR36][R90.64+0x8], R93 ;  /* 0x0000085d5a00b986 */ /* 0x0003e2000c101124 */
[----:B------:R-:W-:Y:S05]  /*2930*/  @P5 BRA `(.L_x_50) ;  /* 0x00000000000c5947 */ /* 0x000fea0003800000 */
[----:B------:R-:W1:Y:S02]  /*2940*/  LDG.E.U8 R129, desc[UR36][R88.64+0x9] ;  /* 0x0000092458817981 */ /* 0x000e64000c1e1100 */
[----:B-1----:R-:W-:-:S05]  /*2950*/  PRMT R91, R129, 0x8880, RZ ;  /* 0x00008880815b7816 */ /* 0x002fca00000000ff */
[----:B------:R-:W-:-:S07]  /*2960*/  IMAD R120, R91, R122, RZ ;  /* 0x0000007a5b787224 */ /* 0x000fce00078e02ff */
.L_x_50:
[----:B------:R-:W-:Y:S05]  /*2970*/  BSYNC B1 ;  /* 0x0000000000017941 */ /* 0x000fea0003800000 */
.L_x_49:
[----:B------:R-:W-:Y:S01]  /*2980*/  @!P5 IMAD R95, R95, R121, R120 ;  /* 0x000000795f5fd224 */ /* 0x000fe200078e0278 */
[----:B------:R-:W-:Y:S01]  /*2990*/  BSSY B1, `(.L_x_51) ;  /* 0x0000008000017945 */ /* 0x000fe20003800000 */
[----:B-1----:R-:W-:Y:S02]  /*29a0*/  @!P5 IMAD.MOV.U32 R90, RZ, RZ, R134 ;  /* 0x000000ffff5ad224 */ /* 0x002fe400078e0086 */
[----:B------:R-:W-:-:S05]  /*29b0*/  @!P5 IMAD.MOV.U32 R91, RZ, RZ, R135 ;  /* 0x000000ffff5bd224 */ /* 0x000fca00078e0087 */
[----:B------:R1:W-:Y:S01]  /*29c0*/  @!P5 STG.E.U8 desc[UR36][R90.64+0x9], R95 ;  /* 0x0000095f5a00d986 */ /* 0x0003e2000c101124 */
[----:B------:R-:W-:Y:S05]  /*29d0*/  @P0 BRA `(.L_x_52) ;  /* 0x00000000000c0947 */ /* 0x000fea0003800000 */
[----:B------:R-:W1:Y:S02]  /*29e0*/  LDG.E.U8 R129, desc[UR36][R132.64+0x10] ;  /* 0x0000102484817981 */ /* 0x000e64000c1e1100 */
[----:B-1----:R-:W-:-:S05]  /*29f0*/  PRMT R91, R129, 0x8880, RZ ;  /* 0x00008880815b7816 */ /* 0x002fca00000000ff */
[----:B------:R-:W-:-:S07]  /*2a00*/  IMAD R120, R91, R122, RZ ;  /* 0x0000007a5b787224 */ /* 0x000fce00078e02ff */
.L_x_52:
[----:B------:R-:W-:Y:S05]  /*2a10*/  BSYNC B1 ;  /* 0x0000000000017941 */ /* 0x000fea0003800000 */
.L_x_51:
        /* <DEDUP_REMOVED lines=11> */
.L_x_54:
[----:B------:R-:W-:Y:S05]  /*2ad0*/  BSYNC B1 ;  /* 0x0000000000017941 */ /* 0x000fea0003800000 */
.L_x_53:
[----:B------:R-:W-:Y:S01]  /*2ae0*/  @!P4 IMAD R97, R97, R121, R120 ;  /* 0x000000796161c224 */ /* 0x000fe200078e0278 */
[----:B------:R-:W-:Y:S04]  /*2af0*/  BSSY B1, `(.L_x_55) ;  /* 0x0000006000017945 */ /* 0x000fe80003800000 */
[----:B------:R2:W-:Y:S01]  /*2b00*/  @!P4 STG.E.U8 desc[UR36][R12.64+0x11], R97 ;  /* 0x000011610c00c986 */ /* 0x0005e2000c101124 */
[----:B------:R-:W-:Y:S05]  /*2b10*/  @P3 BRA `(.L_x_56) ;  /* 0x00000000000c3947 */ /* 0x000fea0003800000 */
[----:B------:R-:W1:Y:S02]  /*2b20*/  LDG.E.U8 R129, desc[UR36][R88.64+0x10] ;  /* 0x0000102458817981 */ /* 0x000e64000c1e1100 */
[----:B-1----:R-:W-:-:S05]  /*2b30*/  PRMT R91, R129, 0x8880, RZ ;  /* 0x00008880815b7816 */ /* 0x002fca00000000ff */
[----:B------:R-:W-:-:S07]  /*2b40*/  IMAD R120, R91, R122, RZ ;  /* 0x0000007a5b787224 */ /* 0x000fce00078e02ff */
.L_x_56:
[----:B------:R-:W-:Y:S05]  /*2b50*/  BSYNC B1 ;  /* 0x0000000000017941 */ /* 0x000fea0003800000 */
.L_x_55:
[----:B------:R-:W-:Y:S01]  /*2b60*/  @!P3 IMAD R93, R98, R121, R120 ;  /* 0x00000079625db224 */ /* 0x000fe200078e0278 */
        /* <DEDUP_REMOVED lines=8> */
.L_x_58:
[----:B------:R-:W-:Y:S05]  /*2bf0*/  BSYNC B1 ;  /* 0x0000000000017941 */ /* 0x000fea0003800000 */
.L_x_57:
        /* <DEDUP_REMOVED lines=9> */
.L_x_60:
[----:B------:R-:W-:Y:S05]  /*2c90*/  BSYNC B1 ;  /* 0x0000000000017941 */ /* 0x000fea0003800000 */
.L_x_59:
        /* <DEDUP_REMOVED lines=11> */
.L_x_62:
[----:B------:R-:W-:Y:S05]  /*2d50*/  BSYNC B1 ;  /* 0x0000000000017941 */ /* 0x000fea0003800000 */
.L_x_61:
[----:B------:R-:W-:Y:S01]  /*2d60*/  @!P4 IMAD R101, R101, R121, R120 ;  /* 0x000000796565c224 */ /* 0x000fe200078e0278 */
[----:B------:R-:W-:Y:S04]  /*2d70*/  BSSY B1, `(.L_x_63) ;  /* 0x0000006000017945 */ /* 0x000fe80003800000 */
[----:B------:R3:W-:Y:S01]  /*2d80*/  @!P4 STG.E.U8 desc[UR36][R12.64+0x19], R101 ;  /* 0x000019650c00c986 */ /* 0x0007e2000c101124 */
[----:B------:R-:W-:Y:S05]  /*2d90*/  @P3 BRA `(.L_x_64) ;  /* 0x00000000000c3947 */ /* 0x000fea0003800000 */
[----:B------:R-:W1:Y:S02]  /*2da0*/  LDG.E.U8 R129, desc[UR36][R88.64+0x18] ;  /* 0x0000182458817981 */ /* 0x000e64000c1e1100 */
[----:B-1----:R-:W-:-:S05]  /*2db0*/  PRMT R91, R129, 0x8880, RZ ;  /* 0x00008880815b7816 */ /* 0x002fca00000000ff */
[----:B------:R-:W-:-:S07]  /*2dc0*/  IMAD R120, R91, R122, RZ ;  /* 0x0000007a5b787224 */ /* 0x000fce00078e02ff */
.L_x_64:
[----:B------:R-:W-:Y:S05]  /*2dd0*/  BSYNC B1 ;  /* 0x0000000000017941 */ /* 0x000fea0003800000 */
.L_x_63:
        /* <DEDUP_REMOVED lines=9> */
.L_x_66:
[----:B------:R-:W-:Y:S05]  /*2e70*/  BSYNC B1 ;  /* 0x0000000000017941 */ /* 0x000fea0003800000 */
.L_x_65:
        /* <DEDUP_REMOVED lines=9> */
.L_x_68:
[----:B------:R-:W-:Y:S05]  /*2f10*/  BSYNC B1 ;  /* 0x0000000000017941 */ /* 0x000fea0003800000 */
.L_x_67:
        /* <DEDUP_REMOVED lines=11> */
.L_x_70:
[----:B------:R-:W-:Y:S05]  /*2fd0*/  BSYNC B1 ;  /* 0x0000000000017941 */ /* 0x000fea0003800000 */
.L_x_69:
[----:B------:R-:W-:Y:S01]  /*2fe0*/  @!P4 IMAD R105, R105, R121, R120 ;  /* 0x000000796969c224 */ /* 0x000fe200078e0278 */
[----:B------:R-:W-:Y:S04]  /*2ff0*/  BSSY B1, `(.L_x_71) ;  /* 0x0000006000017945 */ /* 0x000fe80003800000 */
[----:B------:R4:W-:Y:S01]  /*3000*/  @!P4 STG.E.U8 desc[UR36][R12.64+0x21], R105 ;  /* 0x000021690c00c986 */ /* 0x0009e2000c101124 */
[----:B------:R-:W-:Y:S05]  /*3010*/  @P3 BRA `(.L_x_72) ;  /* 0x00000000000c3947 */ /* 0x000fea0003800000 */
[----:B------:R-:W1:Y:S02]  /*3020*/  LDG.E.U8 R129, desc[UR36][R88.64+0x20] ;  /* 0x0000202458817981 */ /* 0x000e64000c1e1100 */
[----:B-1----:R-:W-:-:S05]  /*3030*/  PRMT R91, R129, 0x8880, RZ ;  /* 0x00008880815b7816 */ /* 0x002fca00000000ff */
[----:B------:R-:W-:-:S07]  /*3040*/  IMAD R120, R91, R122, RZ ;  /* 0x0000007a5b787224 */ /* 0x000fce00078e02ff */
.L_x_72:
[----:B------:R-:W-:Y:S05]  /*3050*/  BSYNC B1 ;  /* 0x0000000000017941 */ /* 0x000fea0003800000 */
.L_x_71:
        /* <DEDUP_REMOVED lines=9> */
.L_x_74:
[----:B------:R-:W-:Y:S05]  /*30f0*/  BSYNC B1 ;  /* 0x0000000000017941 */ /* 0x000fea0003800000 */
.L_x_73:
        /* <DEDUP_REMOVED lines=9> */
.L_x_76:
[----:B------:R-:W-:Y:S05]  /*3190*/  BSYNC B1 ;  /* 0x0000000000017941 */ /* 0x000fea0003800000 */
.L_x_75:
        /* <DEDUP_REMOVED lines=11> */
.L_x_78:
[----:B------:R-:W-:Y:S05]  /*3250*/  BSYNC B1 ;  /* 0x0000000000017941 */ /* 0x000fea0003800000 */
.L_x_77:
[----:B------:R-:W-:Y:S01]  /*3260*/  @!P4 IMAD R109, R109, R121, R120 ;  /* 0x000000796d6dc224 */ /* 0x000fe200078e0278 */
[----:B------:R-:W-:Y:S04]  /*3270*/  BSSY B1, `(.L_x_79) ;  /* 0x0000006000017945 */ /* 0x000fe80003800000 */
[----:B------:R0:W-:Y:S01]  /*3280*/  @!P4 STG.E.U8 desc[UR36][R12.64+0x29], R109 ;  /* 0x0000296d0c00c986 */ /* 0x0001e2000c101124 */
[----:B------:R-:W-:Y:S05]  /*3290*/  @P3 BRA `(.L_x_80) ;  /* 0x00000000000c3947 */ /* 0x000fea0003800000 */
[----:B------:R-:W1:Y:S02]  /*32a0*/  LDG.E.U8 R129, desc[UR36][R88.64+0x28] ;  /* 0x0000282458817981 */ /* 0x000e64000c1e1100 */
[----:B-1----:R-:W-:-:S05]  /*32b0*/  PRMT R91, R129, 0x8880, RZ ;  /* 0x00008880815b7816 */ /* 0x002fca00000000ff */
[----:B------:R-:W-:-:S07]  /*32c0*/  IMAD R120, R91, R122, RZ ;  /* 0x0000007a5b787224 */ /* 0x000fce00078e02ff */
.L_x_80:
[----:B------:R-:W-:Y:S05]  /*32d0*/  BSYNC B1 ;  /* 0x0000000000017941 */ /* 0x000fea0003800000 */
.L_x_79:
        /* <DEDUP_REMOVED lines=9> */
.L_x_82:
[----:B------:R-:W-:Y:S05]  /*3370*/  BSYNC B1 ;  /* 0x0000000000017941 */ /* 0x000fea0003800000 */
.L_x_81:
        /* <DEDUP_REMOVED lines=9> */
.L_x_84:
[----:B------:R-:W-:Y:S05]  /*3410*/  BSYNC B1 ;  /* 0x0000000000017941 */ /* 0x000fea0003800000 */
.L_x_83:
        /* <DEDUP_REMOVED lines=11> */
.L_x_86:
[----:B------:R-:W-:Y:S05]  /*34d0*/  BSYNC B1 ;  /* 0x0000000000017941 */ /* 0x000fea0003800000 */
.L_x_85:
[----:B------:R-:W-:Y:S01]  /*34e0*/  @!P5 IMAD R113, R113, R121, R120 ;  /* 0x000000797171d224 */ /* 0x000fe200078e0278 */
[----:B------:R-:W-:Y:S04]  /*34f0*/  BSSY B1, `(.L_x_87) ;  /* 0x0000006000017945 */ /* 0x000fe80003800000 */
[----:B------:R0:W-:Y:S01]  /*3500*/  @!P5 STG.E.U8 desc[UR36][R12.64+0x31], R113 ;  /* 0x000031710c00d986 */ /* 0x0001e2000c101124 */
[----:B------:R-:W-:Y:S05]  /*3510*/  @P4 BRA `(.L_x_88) ;  /* 0x00000000000c4947 */ /* 0x000fea0003800000 */
[----:B------:R-:W1:Y:S02]  /*3520*/  LDG.E.U8 R129, desc[UR36][R88.64+0x30] ;  /* 0x0000302458817981 */ /* 0x000e64000c1e1100 */
[----:B-1----:R-:W-:-:S05]  /*3530*/  PRMT R91, R129, 0x8880, RZ ;  /* 0x00008880815b7816 */ /* 0x002fca00000000ff */
[----:B------:R-:W-:-:S07]  /*3540*/  IMAD R120, R91, R122, RZ ;  /* 0x0000007a5b787224 */ /* 0x000fce00078e02ff */
.L_x_88:
[----:B------:R-:W-:Y:S05]  /*3550*/  BSYNC B1 ;  /* 0x0000000000017941 */ /* 0x000fea0003800000 */
.L_x_87:
        /* <DEDUP_REMOVED lines=9> */
.L_x_90:
[----:B------:R-:W-:Y:S05]  /*35f0*/  BSYNC B1 ;  /* 0x0000000000017941 */ /* 0x000fea0003800000 */
.L_x_89:
        /* <DEDUP_REMOVED lines=9> */
.L_x_92:
[----:B------:R-:W-:Y:S05]  /*3690*/  BSYNC B1 ;  /* 0x0000000000017941 */ /* 0x000fea0003800000 */
.L_x_91:
[C---:B------:R-:W-:Y:S01]  /*36a0*/  ISETP.LT.OR P1, PT, R3.reuse, 0x3a, !P1 ;  /* 0x0000003a0300780c */ /* 0x040fe20004f21670 */
[----:B-1----:R-:W-:Y:S01]  /*36b0*/  @!P3 IMAD R91, R116, R121, R120 ;  /* 0x00000079745bb224 */ /* 0x002fe200078e0278 */
[----:B------:R-:W-:Y:S01]  /*36c0*/  ISETP.GE.AND P0, PT, R0, 0x81, PT ;  /* 0x000000810000780c */ /* 0x000fe20003f06270 */
[----:B------:R-:W-:Y:S01]  /*36d0*/  BSSY B1, `(.L_x_93) ;  /* 0x000000a000017945 */ /* 0x000fe20003800000 */
[----:B------:R-:W-:Y:S02]  /*36e0*/  ISETP.LT.OR P5, PT, R3, 0x39, !P2 ;  /* 0x000000390300780c */ /* 0x000fe400057a1670 */
[----:B------:R1:W-:Y:S01]  /*36f0*/  @!P3 STG.E.U8 desc[UR36][R12.64+0x38], R91 ;  /* 0x0000385b0c00b986 */ /* 0x0003e2000c101124 */
[----:B------:R-:W-:Y:S02]  /*3700*/  IADD3 R95, P4, R131, 0x80, RZ ;  /* 0x00000080835f7810 */ /* 0x000fe40007f9e0ff */
[C---:B------:R-:W-:Y:S02]  /*3710*/  ISETP.LT.OR P2, PT, R3.reuse, 0x3a, !P2 ;  /* 0x0000003a0300780c */ /* 0x040fe40005741670 */
[----:B------:R-:W-:-:S02]  /*3720*/  ISETP.LT.OR P3, PT, R3, 0x1, !P0 ;  /* 0x000000010300780c */ /* 0x000fc40004761670 */
[----:B------:R-:W-:Y:S11]  /*3730*/  @P1 BRA `(.L_x_94) ;  /* 0x00000000000c1947 */ /* 0x000ff60003800000 */
[----:B------:R-:W1:Y:S02]  /*3740*/  LDG.E.U8 R129, desc[UR36][R132.64+0x39] ;  /* 0x0000392484817981 */ /* 0x000e64000c1e1100 */
[----:B-1----:R-:W-:-:S05]  /*3750*/  PRMT R91, R129, 0x8880, RZ ;  /* 0x00008880815b7816 */ /* 0x002fca00000000ff */
[----:B------:R-:W-:-:S07]  /*3760*/  IMAD R120, R91, R122, RZ ;  /* 0x0000007a5b787224 */ /* 0x000fce00078e02ff */
.L_x_94:
[----:B------:R-:W-:Y:S05]  /*3770*/  BSYNC B1 ;  /* 0x0000000000017941 */ /* 0x000fea0003800000 */
.L_x_93:
[----:B------:R-:W-:Y:S01]  /*3780*/  @!P1 IMAD R117, R117, R121, R120 ;  /* 0x0000007975759224 */ /* 0x000fe200078e0278 */
[----:B------:R-:W-:Y:S04]  /*3790*/  BSSY B1, `(.L_x_95) ;  /* 0x0000006000017945 */ /* 0x000fe80003800000 */
[----:B------:R0:W-:Y:S01]  /*37a0*/  @!P1 STG.E.U8 desc[UR36][R12.64+0x39], R117 ;  /* 0x000039750c009986 */ /* 0x0001e2000c101124 */
[----:B------:R-:W-:Y:S05]  /*37b0*/  @P5 BRA `(.L_x_96) ;  /* 0x00000000000c5947 */ /* 0x000fea0003800000 */
[----:B------:R-:W1:Y:S02]  /*37c0*/  LDG.E.U8 R129, desc[UR36][R88.64+0x38] ;  /* 0x0000382458817981 */ /* 0x000e64000c1e1100 */
[----:B-1----:R-:W-:-:S05]  /*37d0*/  PRMT R91, R129, 0x8880, RZ ;  /* 0x00008880815b7816 */ /* 0x002fca00000000ff */
[----:B------:R-:W-:-:S07]  /*37e0*/  IMAD R120, R91, R122, RZ ;  /* 0x0000007a5b787224 */ /* 0x000fce00078e02ff */
.L_x_96:
[----:B------:R-:W-:Y:S05]  /*37f0*/  BSYNC B1 ;  /* 0x0000000000017941 */ /* 0x000fea0003800000 */
.L_x_95:
[----:B------:R-:W-:Y:S01]  /*3800*/  @!P5 IMAD R93, R118, R121, R120 ;  /* 0x00000079765dd224 */ /* 0x000fe200078e0278 */
[----:B------:R-:W-:Y:S01]  /*3810*/  BSSY B1, `(.L_x_97) ;  /* 0x0000009000017945 */ /* 0x000fe20003800000 */
[----:B------:R-:W-:Y:S02]  /*3820*/  @!P5 IMAD.MOV.U32 R90, RZ, RZ, R134 ;  /* 0x000000ffff5ad224 */ /* 0x000fe400078e0086 */
[----:B-1----:R-:W-:Y:S02]  /*3830*/  @!P5 IMAD.MOV.U32 R91, RZ, RZ, R135 ;  /* 0x000000ffff5bd224 */ /* 0x002fe400078e0087 */
[----:B--2---:R-:W-:-:S03]  /*3840*/  IMAD.X R97, RZ, RZ, R5, P4 ;  /* 0x000000ffff617224 */ /* 0x004fc600020e0605 */
[----:B------:R1:W-:Y:S01]  /*3850*/  @!P5 STG.E.U8 desc[UR36][R90.64+0x38], R93 ;  /* 0x0000385d5a00d986 */ /* 0x0003e2000c101124 */
[----:B------:R-:W-:Y:S05]  /*3860*/  @P2 BRA `(.L_x_98) ;  /* 0x00000000000c2947 */ /* 0x000fea0003800000 */
[----:B------:R-:W1:Y:S02]  /*3870*/  LDG.E.U8 R129, desc[UR36][R88.64+0x39] ;  /* 0x0000392458817981 */ /* 0x000e64000c1e1100 */
[----:B-1----:R-:W-:-:S05]  /*3880*/  PRMT R91, R129, 0x8880, RZ ;  /* 0x00008880815b7816 */ /* 0x002fca00000000ff */
[----:B------:R-:W-:-:S07]  /*3890*/  IMAD R120, R91, R122, RZ ;  /* 0x0000007a5b787224 */ /* 0x000fce00078e02ff */
.L_x_98:
[----:B------:R-:W-:Y:S05]  /*38a0*/  BSYNC B1 ;  /* 0x0000000000017941 */ /* 0x000fea0003800000 */
.L_x_97:
[----:B------:R-:W-:Y:S01]  /*38b0*/  ISETP.LT.OR P4, PT, R3, 0x2, !P0 ;  /* 0x000000020300780c */ /* 0x000fe20004781670 */
[----:B------:R-:W-:Y:S01]  /*38c0*/  @!P2 IMAD R119, R119, R121, R120 ;  /* 0x000000797777a224 */ /* 0x000fe200078e0278 */
[----:B------:R-:W-:Y:S01]  /*38d0*/  ISETP.GE.AND P1, PT, R0, 0x89, PT ;  /* 0x000000890000780c */ /* 0x000fe20003f26270 */
[-C--:B-1----:R-:W-:Y:S01]  /*38e0*/  IMAD R90, R97, R8.reuse, RZ ;  /* 0x00000008615a7224 */ /* 0x082fe200078e02ff */
[----:B------:R-:W-:Y:S01]  /*38f0*/  BSSY B1, `(.L_x_99) ;  /* 0x000000e000017945 */ /* 0x000fe20003800000 */
[C---:B------:R-:W-:Y:S01]  /*3900*/  IMAD.WIDE.U32 R88, R95.reuse, R8, R14 ;  /* 0x000000085f587225 */ /* 0x040fe200078e000e */
[----:B------:R1:W-:Y:S03]  /*3910*/  @!P2 STG.E.U8 desc[UR36][R134.64+0x39], R119 ;  /* 0x000039778600a986 */ /* 0x0003e6000c101124 */
[----:B------:R-:W-:Y:S01]  /*3920*/  IMAD R99, R95, R9, R90 ;  /* 0x000000095f637224 */ /* 0x000fe200078e025a */
[----:B------:R-:W-:-:S02]  /*3930*/  @!P3 IADD3 R90, P5, R12, R126, RZ ;  /* 0x0000007e0c5ab210 */ /* 0x000fc40007fbe0ff */
[----:B------:R-:W-:-:S03]  /*3940*/  IADD3 R88, P2, R88, R6, RZ ;  /* 0x0000000658587210 */ /* 0x000fc60007f5e0ff */
[----:B------:R-:W-:Y:S01]  /*3950*/  @!P3 IMAD.X R91, R13, 0x1, R123, P5 ;  /* 0x000000010d5bb824 */ /* 0x000fe200028e067b */
[----:B------:R-:W-:Y:S02]  /*3960*/  IADD3.X R89, R7, R89, R99, P2, !PT ;  /* 0x0000005907597210 */ /* 0x000fe400017fe463 */
[----:B------:R-:W-:Y:S02]  /*3970*/  ISETP.LT.OR P2, PT, R3, 0x1, !P1 ;  /* 0x000000010300780c */ /* 0x000fe40004f41670 */
[----:B------:R-:W-:Y:S01]  /*3980*/  @!P4 IADD3 R94, P5, R12, R126, RZ ;  /* 0x0000007e0c5ec210 */ /* 0x000fe20007fbe0ff */
[----:B-1----:R-:W-:-:S12]  /*3990*/  @P3 BRA `(.L_x_100) ;  /* 0x00000000000c3947 */ /* 0x002fd80003800000 */
[----:B------:R-:W2:Y:S02]  /*39a0*/  LDG.E.U8 R129, desc[UR36][R88.64] ;  /* 0x0000002458817981 */ /* 0x000ea4000c1e1100 */
[----:B--2---:R-:W-:-:S05]  /*39b0*/  PRMT R93, R129, 0x8880, RZ ;  /* 0x00008880815d7816 */ /* 0x004fca00000000ff */
[----:B------:R-:W-:-:S07]  /*39c0*/  IMAD R120, R93, R122, RZ ;  /* 0x0000007a5d787224 */ /* 0x000fce00078e02ff */
.L_x_100:
[----:B------:R-:W-:Y:S05]  /*39d0*/  BSYNC B1 ;  /* 0x0000000000017941 */ /* 0x000fea0003800000 */
.L_x_99:
[----:B------:R-:W-:Y:S01]  /*39e0*/  @!P3 IMAD R97, R56, R121, R120 ;  /* 0x000000793861b224 */ /* 0x000fe200078e0278 */
[----:B------:R-:W-:Y:S01]  /*39f0*/  BSSY B1, `(.L_x_101) ;  /* 0x0000008000017945 */ /* 0x000fe20003800000 */
[----:B------:R-:W-:-:S03]  /*3a00*/  IMAD.WIDE.U32 R92, R95, R8, R20 ;  /* 0x000000085f5c7225 */ /* 0x000fc600078e0014 */
[----:B------:R1:W-:Y:S01]  /*3a10*/  @!P3 STG.E.U8 desc[UR36][R90.64], R97 ;  /* 0x000000615a00b986 */ /* 0x0003e2000c101124 */
[----:B------:R-:W-:Y:S01]  /*3a20*/  @!P4 IMAD.X R95, R13, 0x1, R123, P5 ;  /* 0x000000010d5fc824 */ /* 0x000fe200028e067b */
[----:B------:R-:W-:Y:S06]  /*3a30*/  @P4 BRA `(.L_x_102) ;  /* 0x00000000000c4947 */ /* 0x000fec0003800000 */
[----:B------:R-:W1:Y:S02]  /*3a40*/  LDG.E.U8 R129, desc[UR36][R88.64+0x1] ;  /* 0x0000012458817981 */ /* 0x000e64000c1e1100 */
[----:B-1----:R-:W-:-:S05]  /*3a50*/  PRMT R91, R129, 0x8880, RZ ;  /* 0x00008880815b7816 */ /* 0x002fca00000000ff */
[----:B------:R-:W-:-:S07]  /*3a60*/  IMAD R120, R91, R122, RZ ;  /* 0x0000007a5b787224 */ /* 0x000fce00078e02ff */
.L_x_102:
[----:B------:R-:W-:Y:S05]  /*3a70*/  BSYNC B1 ;  /* 0x0000000000017941 */ /* 0x000fea0003800000 */
.L_x_101:
[----:B-1----:R-:W-:Y:S01]  /*3a80*/  @!P4 IMAD R97, R57, R121, R120 ;  /* 0x000000793961c224 */ /* 0x002fe200078e0278 */
[----:B------:R-:W-:Y:S01]  /*3a90*/  IADD3 R56, P3, P5, R10, R6, R92 ;  /* 0x000000060a387210 */ /* 0x000fe20007d7e05c */
[----:B------:R-:W-:Y:S01]  /*3aa0*/  IMAD.IADD R57, R99, 0x1, R93 ;  /* 0x0000000163397824 */ /* 0x000fe200078e025d */
[----:B------:R-:W-:Y:S02]  /*3ab0*/  BSSY B1, `(.L_x_103) ;  /* 0x000000a000017945 */ /* 0x000fe40003800000 */
[----:B------:R1:W-:Y:S01]  /*3ac0*/  @!P4 STG.E.U8 desc[UR36][R94.64+0x1], R97 ;  /* 0x000001615e00c986 */ /* 0x0003e2000c101124 */
[----:B------:R-:W-:Y:S02]  /*3ad0*/  ISETP.LT.OR P4, PT, R3, 0x2, !P1 ;  /* 0x000000020300780c */ /* 0x000fe40004f81670 */
[----:B------:R-:W-:Y:S02]  /*3ae0*/  IADD3.X R57, R15, R7, R57, P3, P5 ;  /* 0x000000070f397210 */ /* 0x000fe40001fea439 */
[----:B------:R-:W-:-:S04]  /*3af0*/  @!P2 IADD3 R90, P3, P5, R126, R12, R127 ;  /* 0x0000000c7e5aa210 */ /* 0x000fc80007d7e07f */
[----:B------:R-:W-:Y:S01]  /*3b00*/  @!P2 IADD3.X R91, R123, R13, R124, P3, P5 ;  /* 0x0000000d7b5ba210 */ /* 0x000fe20001fea47c */
[----:B------:R-:W-:Y:S08]  /*3b10*/  @P2 BRA `(.L_x_104) ;  /* 0x00000000000c2947 */ /* 0x000ff00003800000 */
[----:B------:R-:W2:Y:S02]  /*3b20*/  LDG.E.U8 R129, desc[UR36][R56.64] ;  /* 0x0000002438817981 */ /* 0x000ea4000c1e1100 */
[----:B--2---:R-:W-:-:S05]  /*3b30*/  PRMT R93, R129, 0x8880, RZ ;  /* 0x00008880815d7816 */ /* 0x004fca00000000ff */
[----:B------:R-:W-:-:S07]  /*3b40*/  IMAD R120, R93, R122, RZ ;  /* 0x0000007a5d787224 */ /* 0x000fce00078e02ff */
.L_x_104:
[----:B------:R-:W-:Y:S05]  /*3b50*/  BSYNC B1 ;  /* 0x0000000000017941 */ /* 0x000fea0003800000 */
.L_x_103:
[----:B------:R-:W-:-:S05]  /*3b60*/  @!P2 IMAD R11, R58, R121, R120 ;  /* 0x000000793a0ba224 */ /* 0x000fca00078e0278 */
[----:B------:R2:W-:Y:S04]  /*3b70*/  @!P2 STG.E.U8 desc[UR36][R90.64], R11 ;  /* 0x0000000b5a00a986 */ /* 0x0005e8000c101124 */
[----:B------:R-:W5:Y:S01]  /*3b80*/  @!P4 LDG.E.U8 R129, desc[UR36][R56.64+0x1] ;  /* 0x000001243881c981 */ /* 0x000f62000c1e1100 */
[----:B-1----:R-:W-:Y:S02]  /*3b90*/  @!P4 IADD3 R95, P3, P5, R127, 0x1, R12 ;  /* 0x000000017f5fc810 */ /* 0x002fe40007d7e00c */
[----:B------:R-:W-:Y:S02]  /*3ba0*/  ISETP.LT.OR P2, PT, R3, 0x9, !P0 ;  /* 0x000000090300780c */ /* 0x000fe40004741670 */
[----:B------:R-:W-:Y:S02]  /*3bb0*/  @!P4 IADD3.X R4, R124, RZ, R13, P3, P5 ;  /* 0x000000ff7c04c210 */ /* 0x000fe40001fea40d */
[----:B------:R-:W-:-:S02]  /*3bc0*/  @!P4 IADD3 R92, P3, R95, R126, RZ ;  /* 0x0000007e5f5cc210 */ /* 0x000fc40007f7e0ff */
[----:B-----5:R-:W-:-:S05]  /*3bd0*/  @!P4 PRMT R93, R129, 0x8880, RZ ;  /* 0x00008880815dc816 */ /* 0x020fca00000000ff */
[----:B------:R-:W-:Y:S02]  /*3be0*/  @!P4 IMAD R120, R93, R122, RZ ;  /* 0x0000007a5d78c224 */ /* 0x000fe400078e02ff */
[----:B------:R-:W-:Y:S02]  /*3bf0*/  @!P4 IMAD.X R93, R4, 0x1, R123, P3 ;  /* 0x00000001045dc824 */ /* 0x000fe400018e067b */
[----:B------:R-:W-:-:S05]  /*3c00*/  @!P4 IMAD R95, R59, R121, R120 ;  /* 0x000000793b5fc224 */ /* 0x000fca00078e0278 */
[----:B------:R-:W-:Y:S04]  /*3c10*/  @!P4 STG.E.U8 desc[UR36][R92.64], R95 ;  /* 0x0000005f5c00c986 */ /* 0x000fe8000c101124 */
[----:B------:R-:W2:Y:S01]  /*3c20*/  @!P2 LDG.E.U8 R129, desc[UR36][R88.64+0x8] ;  /* 0x000008245881a981 */ /* 0x000ea2000c1e1100 */
[----:B------:R-:W-:Y:S02]  /*3c30*/  ISETP.LT.OR P3, PT, R3, 0xa, !P0 ;  /* 0x0000000a0300780c */ /* 0x000fe40004761670 */
[----:B------:R-:W-:-:S05]  /*3c40*/  @!P2 IADD3 R58, P4, R12, R126, RZ ;  /* 0x0000007e0c3aa210 */ /* 0x000fca0007f9e0ff */
[----:B------:R-:W-:Y:S01]  /*3c50*/  @!P2 IMAD.X R59, R13, 0x1, R123, P4 ;  /* 0x000000010d3ba824 */ /* 0x000fe200020e067b */
[----:B--2---:R-:W-:-:S05]  /*3c60*/  @!P2 PRMT R11, R129, 0x8880, RZ ;  /* 0x00008880810ba816 */ /* 0x004fca00000000ff */
[----:B------:R-:W-:-:S04]  /*3c70*/  @!P2 IMAD R120, R11, R122, RZ ;  /* 0x0000007a0b78a224 */ /* 0x000fc800078e02ff */
[----:B------:R-:W-:-:S05]  /*3c80*/  @!P2 IMAD R11, R60, R121, R120 ;  /* 0x000000793c0ba224 */ /* 0x000fca00078e0278 */
[----:B------:R1:W-:Y:S04]  /*3c90*/  @!P2 STG.E.U8 desc[UR36][R58.64+0x8], R11 ;  /* 0x0000080b3a00a986 */ /* 0x0003e8000c101124 */
[----:B------:R-:W2:Y:S01]  /*3ca0*/  @!P3 LDG.E.U8 R129, desc[UR36][R88.64+0x9] ;  /* 0x000009245881b981 */ /* 0x000ea2000c1e1100 */
[----:B------:R-:W-:Y:S02]  /*3cb0*/  ISETP.LT.OR P2, PT, R3, 0x9, !P1 ;  /* 0x000000090300780c */ /* 0x000fe40004f41670 */
[----:B------:R-:W-:Y:S02]  /*3cc0*/  @!P3 IADD3 R90, P4, R12, R126, RZ ;  /* 0x0000007e0c5ab210 */ /* 0x000fe40007f9e0ff */
[----:B--2---:R-:W-:-:S05]  /*3cd0*/  @!P3 PRMT R91, R129, 0x8880, RZ ;  /* 0x00008880815bb816 */ /* 0x004fca00000000ff */
[----:B------:R-:W-:Y:S02]  /*3ce0*/  @!P3 IMAD R120, R91, R122, RZ ;  /* 0x0000007a5b78b224 */ /* 0x000fe400078e02ff */
[----:B------:R-:W-:Y:S02]  /*3cf0*/  @!P3 IMAD.X R91, R13, 0x1, R123, P4 ;  /* 0x000000010d5bb824 */ /* 0x000fe400020e067b */
[----:B------:R-:W-:-:S05]  /*3d00*/  @!P3 IMAD R61, R61, R121, R120 ;  /* 0x000000793d3db224 */ /* 0x000fca00078e0278 */
[----:B------:R2:W-:Y:S04]  /*3d10*/  @!P3 STG.E.U8 desc[UR36][R90.64+0x9], R61 ;  /* 0x0000093d5a00b986 */ /* 0x0005e8000c101124 */
[----:B------:R-:W5:Y:S01]  /*3d20*/  @!P2 LDG.E.U8 R129, desc[UR36][R56.64+0x8] ;  /* 0x000008243881a981 */ /* 0x000f62000c1e1100 */
[----:B-1----:R-:W-:Y:S02]  /*3d30*/  @!P2 IADD3 R59, P4, P5, R127, 0x8, R12 ;  /* 0x000000087f3ba810 */ /* 0x002fe40007d9e00c */
[----:B------:R-:W-:Y:S02]  /*3d40*/  ISETP.LT.OR P3, PT, R3, 0xa, !P1 ;  /* 0x0000000a0300780c */ /* 0x000fe40004f61670 */
[----:B------:R-:W-:Y:S02]  /*3d50*/  @!P2 IADD3.X R4, R124, RZ, R13, P4, P5 ;  /* 0x000000ff7c04a210 */ /* 0x000fe400027ea40d */
[----:B------:R-:W-:-:S05]  /*3d60*/  @!P2 IADD3 R58, P4, R59, R126, RZ ;  /* 0x0000007e3b3aa210 */ /* 0x000fca0007f9e0ff */
[----:B------:R-:W-:Y:S01]  /*3d70*/  @!P2 IMAD.X R59, R4, 0x1, R123, P4 ;  /* 0x00000001043ba824 */ /* 0x000fe200020e067b */
[----:B-----5:R-:W-:-:S05]  /*3d80*/  @!P2 PRMT R11, R129, 0x8880, RZ ;  /* 0x00008880810ba816 */ /* 0x020fca00000000ff */
[----:B------:R-:W-:-:S04]  /*3d90*/  @!P2 IMAD R120, R11, R122, RZ ;  /* 0x0000007a0b78a224 */ /* 0x000fc800078e02ff */
[----:B------:R-:W-:-:S05]  /*3da0*/  @!P2 IMAD R11, R62, R121, R120 ;  /* 0x000000793e0ba224 */ /* 0x000fca00078e0278 */
[----:B------:R1:W-:Y:S04]  /*3db0*/  @!P2 STG.E.U8 desc[UR36][R58.64], R11 ;  /* 0x0000000b3a00a986 */ /* 0x0003e8000c101124 */
[----:B------:R-:W5:Y:S01]  /*3dc0*/  @!P3 LDG.E.U8 R129, desc[UR36][R56.64+0x9] ;  /* 0x000009243881b981 */ /* 0x000f62000c1e1100 */
[----:B--2---:R-:W-:Y:S02]  /*3dd0*/  @!P3 IADD3 R91, P4, P5, R127, 0x9, R12 ;  /* 0x000000097f5bb810 */ /* 0x004fe40007d9e00c */
[----:B------:R-:W-:Y:S02]  /*3de0*/  ISETP.LT.OR P2, PT, R3, 0x11, !P0 ;  /* 0x000000110300780c */ /* 0x000fe40004741670 */
[----:B------:R-:W-:Y:S02]  /*3df0*/  @!P3 IADD3.X R4, R124, RZ, R13, P4, P5 ;  /* 0x000000ff7c04b210 */ /* 0x000fe400027ea40d */
[----:B------:R-:W-:-:S02]  /*3e00*/  @!P3 IADD3 R60, P4, R91, R126, RZ ;  /* 0x0000007e5b3cb210 */ /* 0x000fc40007f9e0ff */
[----:B-----5:R-:W-:-:S05]  /*3e10*/  @!P3 PRMT R61, R129, 0x8880, RZ ;  /* 0x00008880813db816 */ /* 0x020fca00000000ff */
[----:B------:R-:W-:Y:S02]  /*3e20*/  @!P3 IMAD R120, R61, R122, RZ ;  /* 0x0000007a3d78b224 */ /* 0x000fe400078e02ff */
[----:B------:R-:W-:Y:S02]  /*3e30*/  @!P3 IMAD.X R61, R4, 0x1, R123, P4 ;  /* 0x00000001043db824 */ /* 0x000fe400020e067b */
[----:B------:R-:W-:-:S05]  /*3e40*/  @!P3 IMAD R63, R63, R121, R120 ;  /* 0x000000793f3fb224 */ /* 0x000fca00078e0278 */
[----:B------:R2:W-:Y:S04]  /*3e50*/  @!P3 STG.E.U8 desc[UR36][R60.64], R63 ;  /* 0x0000003f3c00b986 */ /* 0x0005e8000c101124 */
[----:B------:R-:W5:Y:S01]  /*3e60*/  @!P2 LDG.E.U8 R129, desc[UR36][R88.64+0x10] ;  /* 0x000010245881a981 */ /* 0x000f62000c1e1100 */
[----:B------:R-:W-:Y:S02]  /*3e70*/  ISETP.LT.OR P3, PT, R3, 0x12, !P0 ;  /* 0x000000120300780c */ /* 0x000fe40004761670 */
[----:B-1----:R-:W-:-:S05]  /*3e80*/  @!P2 IADD3 R58, P4, R12, R126, RZ ;  /* 0x0000007e0c3aa210 */ /* 0x002fca0007f9e0ff */
[----:B------:R-:W-:Y:S01]  /*3e90*/  @!P2 IMAD.X R59, R13, 0x1, R123, P4 ;  /* 0x000000010d3ba824 */ /* 0x000fe200020e067b */
[----:B-----5:R-:W-:-:S05]  /*3ea0*/  @!P2 PRMT R11, R129, 0x8880, RZ ;  /* 0x00008880810ba816 */ /* 0x020fca00000000ff */
[----:B------:R-:W-:-:S04]  /*3eb0*/  @!P2 IMAD R120, R11, R122, RZ ;  /* 0x0000007a0b78a224 */ /* 0x000fc800078e02ff */
[----:B------:R-:W-:-:S05]  /*3ec0*/  @!P2 IMAD R11, R64, R121, R120 ;  /* 0x00000079400ba224 */ /* 0x000fca00078e0278 */
[----:B------:R1:W-:Y:S04]  /*3ed0*/  @!P2 STG.E.U8 desc[UR36][R58.64+0x10], R11 ;  /* 0x0000100b3a00a986 */ /* 0x0003e8000c101124 */
[----:B------:R-:W5:Y:S01]  /*3ee0*/  @!P3 LDG.E.U8 R129, desc[UR36][R88.64+0x11] ;  /* 0x000011245881b981 */ /* 0x000f62000c1e1100 */
[----:B------:R-:W-:Y:S02]  /*3ef0*/  ISETP.LT.OR P2, PT, R3, 0x11, !P1 ;  /* 0x000000110300780c */ /* 0x000fe40004f41670 */
[----:B--2---:R-:W-:Y:S02]  /*3f00*/  @!P3 IADD3 R60, P4, R12, R126, RZ ;  /* 0x0000007e0c3cb210 */ /* 0x004fe40007f9e0ff */
[----:B-----5:R-:W-:-:S05]  /*3f10*/  @!P3 PRMT R61, R129, 0x8880, RZ ;  /* 0x00008880813db816 */ /* 0x020fca00000000ff */
        /* <DEDUP_REMOVED lines=15> */
[----:B------:R-:W-:Y:S02]  /*4010*/  @!P3 IADD3 R63, P4, P5, R127, 0x11, R12 ;  /* 0x000000117f3fb810 */ /* 0x000fe40007d9e00c */
[----:B------:R-:W-:Y:S02]  /*4020*/  ISETP.LT.OR P2, PT, R3, 0x19, !P0 ;  /* 0x000000190300780c */ /* 0x000fe40004741670 */
[----:B------:R-:W-:Y:S02]  /*4030*/  @!P3 IADD3.X R4, R124, RZ, R13, P4, P5 ;  /* 0x000000ff7c04b210 */ /* 0x000fe400027ea40d */
[----:B--2---:R-:W-:-:S02]  /*4040*/  @!P3 IADD3 R60, P4, R63, R126, RZ ;  /* 0x0000007e3f3cb210 */ /* 0x004fc40007f9e0ff */
        /* <DEDUP_REMOVED lines=168> */
[----:B------:R-:W-:Y:S02]  /*4ad0*/  @!P2 IADD3 R58, P4, R59, R126, RZ ;  /* 0x0000007e3b3aa210 */ /* 0x000fe40007f9e0ff */
[----:B------:R-:W-:-:S05]  /*4ae0*/  @!P2 IADD3.X R4, R124, RZ, R13, P0, P3 ;  /* 0x000000ff7c04a210 */ /* 0x000fca00007e640d */
[----:B------:R-:W-:Y:S01]  /*4af0*/  @!P2 IMAD.X R59, R4, 0x1, R123, P4 ;  /* 0x00000001043ba824 */ /* 0x000fe200020e067b */
[----:B-----5:R-:W-:-:S05]  /*4b00*/  @!P2 PRMT R11, R129, 0x8880, RZ ;  /* 0x00008880810ba816 */ /* 0x020fca00000000ff */
[----:B------:R-:W-:-:S04]  /*4b10*/  @!P2 IMAD R120, R11, R122, RZ ;  /* 0x0000007a0b78a224 */ /* 0x000fc800078e02ff */
[----:B------:R-:W-:-:S05]  /*4b20*/  @!P2 IMAD R11, R86, R121, R120 ;  /* 0x00000079560ba224 */ /* 0x000fca00078e0278 */
[----:B------:R1:W-:Y:S04]  /*4b30*/  @!P2 STG.E.U8 desc[UR36][R58.64], R11 ;  /* 0x0000000b3a00a986 */ /* 0x0003e8000c101124 */
[----:B------:R5:W3:Y:S01]  /*4b40*/  @!P1 LDG.E.U8 R129, desc[UR36][R56.64+0x39] ;  /* 0x0000392438819981 */ /* 0x000ae2000c1e1100 */
[----:B------:R-:W-:Y:S02]  /*4b50*/  IADD3 R131, P0, R131, 0x100, RZ ;  /* 0x0000010083837810 */ /* 0x000fe40007f1e0ff */
[----:B--2---:R-:W-:-:S03]  /*4b60*/  @!P1 IADD3 R61, P4, P5, R127, 0x39, R12 ;  /* 0x000000397f3d9810 */ /* 0x004fc60007d9e00c */
[----:B------:R-:W-:Y:S01]  /*4b70*/  IMAD.X R5, RZ, RZ, R5, P0 ;  /* 0x000000ffff057224 */ /* 0x000fe200000e0605 */
[----:B------:R-:W-:-:S03]  /*4b80*/  ISETP.GE.AND P0, PT, R0, 0x101, PT ;  /* 0x000001010000780c */ /* 0x000fc60003f06270 */
[-C--:B------:R-:W-:Y:S01]  /*4b90*/  IMAD R60, R5, R8.reuse, RZ ;  /* 0x00000008053c7224 */ /* 0x080fe200078e02ff */
[----:B------:R-:W-:Y:S01]  /*4ba0*/  ISETP.LT.OR P2, PT, R3, 0x1, !P0 ;  /* 0x000000010300780c */ /* 0x000fe20004741670 */
[----:B------:R-:W-:Y:S01]  /*4bb0*/  IMAD.WIDE.U32 R4, R131, R8, R14 ;  /* 0x0000000883047225 */ /* 0x000fe200078e000e */
[----:B------:R-:W-:Y:S02]  /*4bc0*/  @!P1 IADD3.X R14, R124, RZ, R13, P4, P5 ;  /* 0x000000ff7c0e9210 */ /* 0x000fe400027ea40d */
[----:B-----5:R-:W-:Y:S01]  /*4bd0*/  @!P1 IADD3 R56, P4, R61, R126, RZ ;  /* 0x0000007e3d389210 */ /* 0x020fe20007f9e0ff */
[----:B------:R-:W-:Y:S01]  /*4be0*/  IMAD R63, R131, R9, R60 ;  /* 0x00000009833f7224 */ /* 0x000fe200078e023c */
[----:B------:R-:W-:-:S03]  /*4bf0*/  IADD3 R4, P3, R4, R6, RZ ;  /* 0x0000000604047210 */ /* 0x000fc60007f7e0ff */
[----:B------:R-:W-:Y:S01]  /*4c00*/  @!P1 IMAD.X R57, R14, 0x1, R123, P4 ;  /* 0x000000010e399824 */ /* 0x000fe200020e067b */
[----:B------:R-:W-:Y:S02]  /*4c10*/  IADD3.X R5, R7, R5, R63, P3, !PT ;  /* 0x0000000507057210 */ /* 0x000fe40001ffe43f */
[----:B---3--:R-:W-:-:S05]  /*4c20*/  @!P1 PRMT R62, R129, 0x8880, RZ ;  /* 0x00008880813e9816 */ /* 0x008fca00000000ff */
[----:B------:R-:W-:-:S04]  /*4c30*/  @!P1 IMAD.MOV.U32 R9, RZ, RZ, R62 ;  /* 0x000000ffff099224 */ /* 0x000fc800078e003e */
[----:B------:R-:W-:-:S04]  /*4c40*/  @!P1 IMAD R120, R9, R122, RZ ;  /* 0x0000007a09789224 */ /* 0x000fc800078e02ff */
[----:B------:R-:W-:-:S05]  /*4c50*/  @!P1 IMAD R87, R87, R121, R120 ;  /* 0x0000007957579224 */ /* 0x000fca00078e0278 */
[----:B------:R-:W-:Y:S04]  /*4c60*/  @!P1 STG.E.U8 desc[UR36][R56.64], R87 ;  /* 0x0000005738009986 */ /* 0x000fe8000c101124 */
[----:B------:R-:W2:Y:S01]  /*4c70*/  @!P2 LDG.E.U8 R129, desc[UR36][R4.64] ;  /* 0x000000240481a981 */ /* 0x000ea2000c1e1100 */
[----:B------:R-:W-:Y:S02]  /*4c80*/  ISETP.LT.OR P3, PT, R3, 0x2, !P0 ;  /* 0x000000020300780c */ /* 0x000fe40004761670 */
[----:B-1----:R-:W-:-:S05]  /*4c90*/  @!P2 IADD3 R58, P1, R12, R128, RZ ;  /* 0x000000800c3aa210 */ /* 0x002fca0007f3e0ff */
[----:B------:R-:W-:Y:S01]  /*4ca0*/  @!P2 IMAD.X R59, R13, 0x1, R125, P1 ;  /* 0x000000010d3ba824 */ /* 0x000fe200008e067d */
[----:B--2---:R-:W-:-:S05]  /*4cb0*/  @!P2 PRMT R9, R129, 0x8880, RZ ;  /* 0x000088808109a816 */ /* 0x004fca00000000ff */
[----:B------:R-:W-:-:S04]  /*4cc0*/  @!P2 IMAD R120, R9, R122, RZ ;  /* 0x0000007a0978a224 */ /* 0x000fc800078e02ff */
[----:B------:R-:W-:-:S05]  /*4cd0*/  @!P2 IMAD R61, R24, R121, R120 ;  /* 0x00000079183da224 */ /* 0x000fca00078e0278 */
[----:B------:R-:W-:Y:S04]  /*4ce0*/  @!P2 STG.E.U8 desc[UR36][R58.64], R61 ;  /* 0x0000003d3a00a986 */ /* 0x000fe8000c101124 */
[----:B------:R-:W2:Y:S01]  /*4cf0*/  @!P3 LDG.E.U8 R129, desc[UR36][R4.64+0x1] ;  /* 0x000001240481b981 */ /* 0x000ea2000c1e1100 */
[----:B------:R-:W-:Y:S01]  /*4d00*/  IMAD.WIDE.U32 R8, R131, R8, R20 ;  /* 0x0000000883087225 */ /* 0x000fe200078e0014 */
[----:B------:R-:W-:-:S03]  /*4d10*/  ISETP.GE.AND P1, PT, R0, 0x109, PT ;  /* 0x000001090000780c */ /* 0x000fc60003f26270 */
[----:B------:R-:W-:Y:S01]  /*4d20*/  IMAD.IADD R14, R63, 0x1, R9 ;  /* 0x000000013f0e7824 */ /* 0x000fe200078e0209 */
[----:B------:R-:W-:Y:S02]  /*4d30*/  IADD3 R6, P4, P5, R10, R6, R8 ;  /* 0x000000060a067210 */ /* 0x000fe40007d9e008 */
[----:B------:R-:W-:Y:S02]  /*4d40*/  ISETP.LT.OR P2, PT, R3, 0x1, !P1 ;  /* 0x000000010300780c */ /* 0x000fe40004f41670 */
[----:B------:R-:W-:Y:S02]  /*4d50*/  IADD3.X R7, R15, R7, R14, P4, P5 ;  /* 0x000000070f077210 */ /* 0x000fe400027ea40e */
[----:B------:R-:W-:Y:S02]  /*4d60*/  @!P3 IADD3 R10, P4, R12, R128, RZ ;  /* 0x000000800c0ab210 */ /* 0x000fe40007f9e0ff */
[----:B--2---:R-:W-:-:S05]  /*4d70*/  @!P3 PRMT R11, R129, 0x8880, RZ ;  /* 0x00008880810bb816 */ /* 0x004fca00000000ff */
[----:B------:R-:W-:Y:S02]  /*4d80*/  @!P3 IMAD.MOV.U32 R9, RZ, RZ, R11 ;  /* 0x000000ffff09b224 */ /* 0x000fe400078e000b */
[----:B------:R-:W-:Y:S02]  /*4d90*/  @!P3 IMAD.X R11, R13, 0x1, R125, P4 ;  /* 0x000000010d0bb824 */ /* 0x000fe400020e067d */
[----:B------:R-:W-:-:S04]  /*4da0*/  @!P3 IMAD R120, R9, R122, RZ ;  /* 0x0000007a0978b224 */ /* 0x000fc800078e02ff */
[----:B------:R-:W-:-:S05]  /*4db0*/  @!P3 IMAD R25, R25, R121, R120 ;  /* 0x000000791919b224 */ /* 0x000fca00078e0278 */
[----:B------:R1:W-:Y:S04]  /*4dc0*/  @!P3 STG.E.U8 desc[UR36][R10.64+0x1], R25 ;  /* 0x000001190a00b986 */ /* 0x0003e8000c101124 */
[----:B------:R-:W2:Y:S01]  /*4dd0*/  @!P2 LDG.E.U8 R129, desc[UR36][R6.64] ;  /* 0x000000240681a981 */ /* 0x000ea2000c1e1100 */
[----:B------:R-:W-:Y:S02]  /*4de0*/  ISETP.LT.OR P3, PT, R3, 0x2, !P1 ;  /* 0x000000020300780c */ /* 0x000fe40004f61670 */
[----:B------:R-:W-:Y:S02]  /*4df0*/  @!P2 IADD3 R8, P4, P5, R128, R12, R127 ;  /* 0x0000000c8008a210 */ /* 0x000fe40007d9e07f */
[----:B--2---:R-:W-:-:S05]  /*4e00*/  @!P2 PRMT R9, R129, 0x8880, RZ ;  /* 0x000088808109a816 */ /* 0x004fca00000000ff */
[----:B------:R-:W-:Y:S01]  /*4e10*/  @!P2 IMAD R120, R9, R122, RZ ;  /* 0x0000007a0978a224 */ /* 0x000fe200078e02ff */
[----:B------:R-:W-:-:S03]  /*4e20*/  @!P2 IADD3.X R9, R125, R13, R124, P4, P5 ;  /* 0x0000000d7d09a210 */ /* 0x000fc600027ea47c */
[----:B------:R-:W-:-:S05]  /*4e30*/  @!P2 IMAD R15, R26, R121, R120 ;  /* 0x000000791a0fa224 */ /* 0x000fca00078e0278 */
[----:B------:R2:W-:Y:S04]  /*4e40*/  @!P2 STG.E.U8 desc[UR36][R8.64], R15 ;  /* 0x0000000f0800a986 */ /* 0x0005e8000c101124 */
[----:B------:R-:W3:Y:S01]  /*4e50*/  @!P3 LDG.E.U8 R129, desc[UR36][R6.64+0x1] ;  /* 0x000001240681b981 */ /* 0x000ee2000c1e1100 */
[----:B------:R-:W-:Y:S02]  /*4e60*/  @!P3 IADD3 R21, P4, P5, R127, 0x1, R12 ;  /* 0x000000017f15b810 */ /* 0x000fe40007d9e00c */
[----:B------:R-:W-:Y:S02]  /*4e70*/  ISETP.LT.OR P2, PT, R3, 0x9, !P0 ;  /* 0x000000090300780c */ /* 0x000fe40004741670 */
[----:B------:R-:W-:Y:S02]  /*4e80*/  @!P3 IADD3.X R0, R124, RZ, R13, P4, P5 ;  /* 0x000000ff7c00b210 */ /* 0x000fe400027ea40d */
[----:B-1----:R-:W-:-:S02]  /*4e90*/  @!P3 IADD3 R10, P4, R21, R128, RZ ;  /* 0x00000080150ab210 */ /* 0x002fc40007f9e0ff */
[----:B---3--:R-:W-:-:S05]  /*4ea0*/  @!P3 PRMT R11, R129, 0x8880, RZ ;  /* 0x00008880810bb816 */ /* 0x008fca00000000ff */
[----:B------:R-:W-:Y:S02]  /*4eb0*/  @!P3 IMAD R120, R11, R122, RZ ;  /* 0x0000007a0b78b224 */ /* 0x000fe400078e02ff */
[----:B------:R-:W-:Y:S02]  /*4ec0*/  @!P3 IMAD.X R11, R0, 0x1, R125, P4 ;  /* 0x00000001000bb824 */ /* 0x000fe400020e067d */
[----:B------:R-:W-:-:S05]  /*4ed0*/  @!P3 IMAD R27, R27, R121, R120 ;  /* 0x000000791b1bb224 */ /* 0x000fca00078e0278 */
[----:B------:R1:W-:Y:S04]  /*4ee0*/  @!P3 STG.E.U8 desc[UR36][R10.64], R27 ;  /* 0x0000001b0a00b986 */ /* 0x0003e8000c101124 */
[----:B------:R-:W3:Y:S01]  /*4ef0*/  @!P2 LDG.E.U8 R129, desc[UR36][R4.64+0x8] ;  /* 0x000008240481a981 */ /* 0x000ee2000c1e1100 */
[----:B------:R-:W-:Y:S02]  /*4f00*/  ISETP.LT.OR P4, PT, R3, 0xa, !P0 ;  /* 0x0000000a0300780c */ /* 0x000fe40004781670 */
[----:B--2---:R-:W-:Y:S02]  /*4f10*/  @!P2 IADD3 R8, P3, R12, R128, RZ ;  /* 0x000000800c08a210 */ /* 0x004fe40007f7e0ff */
[----:B---3--:R-:W-:-:S05]  /*4f20*/  @!P2 PRMT R9, R129, 0x8880, RZ ;  /* 0x000088808109a816 */ /* 0x008fca00000000ff */
[----:B------:R-:W-:Y:S02]  /*4f30*/  @!P2 IMAD R120, R9, R122, RZ ;  /* 0x0000007a0978a224 */ /* 0x000fe400078e02ff */
[----:B------:R-:W-:Y:S02]  /*4f40*/  @!P2 IMAD.X R9, R13, 0x1, R125, P3 ;  /* 0x000000010d09a824 */ /* 0x000fe400018e067d */
[----:B------:R-:W-:-:S05]  /*4f50*/  @!P2 IMAD R15, R28, R121, R120 ;  /* 0x000000791c0fa224 */ /* 0x000fca00078e0278 */
[----:B------:R2:W-:Y:S04]  /*4f60*/  @!P2 STG.E.U8 desc[UR36][R8.64+0x8], R15 ;  /* 0x0000080f0800a986 */ /* 0x0005e8000c101124 */
[----:B------:R-:W3:Y:S01]  /*4f70*/  @!P4 LDG.E.U8 R129, desc[UR36][R4.64+0x9] ;  /* 0x000009240481c981 */ /* 0x000ee2000c1e1100 */
[----:B------:R-:W-:Y:S02]  /*4f80*/  ISETP.LT.OR P3, PT, R3, 0x9, !P1 ;  /* 0x000000090300780c */ /* 0x000fe40004f61670 */
[----:B-1----:R-:W-:Y:S02]  /*4f90*/  @!P4 IADD3 R10, P2, R12, R128, RZ ;  /* 0x000000800c0ac210 */ /* 0x002fe40007f5e0ff */
[----:B---3--:R-:W-:-:S05]  /*4fa0*/  @!P4 PRMT R11, R129, 0x8880, RZ ;  /* 0x00008880810bc816 */ /* 0x008fca00000000ff */
[----:B------:R-:W-:Y:S02]  /*4fb0*/  @!P4 IMAD R120, R11, R122, RZ ;  /* 0x0000007a0b78c224 */ /* 0x000fe400078e02ff */
[----:B------:R-:W-:Y:S02]  /*4fc0*/  @!P4 IMAD.X R11, R13, 0x1, R125, P2 ;  /* 0x000000010d0bc824 */ /* 0x000fe400010e067d */
[----:B------:R-:W-:-:S05]  /*4fd0*/  @!P4 IMAD R29, R29, R121, R120 ;  /* 0x000000791d1dc224 */ /* 0x000fca00078e0278 */
[----:B------:R1:W-:Y:S04]  /*4fe0*/  @!P4 STG.E.U8 desc[UR36][R10.64+0x9], R29 ;  /* 0x0000091d0a00c986 */ /* 0x0003e8000c101124 */
[----:B------:R-:W3:Y:S01]  /*4ff0*/  @!P3 LDG.E.U8 R129, desc[UR36][R6.64+0x8] ;  /* 0x000008240681b981 */ /* 0x000ee2000c1e1100 */
[----:B--2---:R-:W-:Y:S02]  /*5000*/  @!P3 IADD3 R15, P4, P5, R127, 0x8, R12 ;  /* 0x000000087f0fb810 */ /* 0x004fe40007d9e00c */
[----:B------:R-:W-:Y:S02]  /*5010*/  ISETP.LT.OR P2, PT, R3, 0xa, !P1 ;  /* 0x0000000a0300780c */ /* 0x000fe40004f41670 */
[----:B------:R-:W-:Y:S02]  /*5020*/  @!P3 IADD3.X R0, R124, RZ, R13, P4, P5 ;  /* 0x000000ff7c00b210 */ /* 0x000fe400027ea40d */
[----:B------:R-:W-:-:S02]  /*5030*/  @!P3 IADD3 R8, P4, R15, R128, RZ ;  /* 0x000000800f08b210 */ /* 0x000fc40007f9e0ff */
[----:B---3--:R-:W-:-:S05]  /*5040*/  @!P3 PRMT R9, R129, 0x8880, RZ ;  /* 0x000088808109b816 */ /* 0x008fca00000000ff */
[----:B------:R-:W-:Y:S02]  /*5050*/  @!P3 IMAD R120, R9, R122, RZ ;  /* 0x0000007a0978b224 */ /* 0x000fe400078e02ff */
[----:B------:R-:W-:Y:S02]  /*5060*/  @!P3 IMAD.X R9, R0, 0x1, R125, P4 ;  /* 0x000000010009b824 */ /* 0x000fe400020e067d */
        /* <DEDUP_REMOVED lines=211> */
[----:B------:R-:W-:Y:S02]  /*5da0*/  @!P2 IADD3 R4, P0, R9, R128, RZ ;  /* 0x000000800904a210 */ /* 0x000fe40007f1e0ff */
[----:B------:R-:W-:-:S02]  /*5db0*/  @!P2 IADD3.X R0, R124, RZ, R13, P3, P4 ;  /* 0x000000ff7c00a210 */ /* 0x000fc40001fe840d */
[----:B---3--:R-:W-:-:S05]  /*5dc0*/  @!P2 PRMT R5, R129, 0x8880, RZ ;  /* 0x000088808105a816 */ /* 0x008fca00000000ff */
[----:B------:R-:W-:Y:S02]  /*5dd0*/  @!P2 IMAD R120, R5, R122, RZ ;  /* 0x0000007a0578a224 */ /* 0x000fe400078e02ff */
[----:B------:R-:W-:Y:S02]  /*5de0*/  @!P2 IMAD.X R5, R0, 0x1, R125, P0 ;  /* 0x000000010005a824 */ /* 0x000fe400000e067d */
[----:B------:R-:W-:-:S05]  /*5df0*/  @!P2 IMAD R3, R54, R121, R120 ;  /* 0x000000793603a224 */ /* 0x000fca00078e0278 */
[----:B------:R1:W-:Y:S04]  /*5e00*/  @!P2 STG.E.U8 desc[UR36][R4.64], R3 ;  /* 0x000000030400a986 */ /* 0x0003e8000c101124 */
[----:B------:R-:W2:Y:S02]  /*5e10*/  @!P1 LDG.E.U8 R129, desc[UR36][R6.64+0x39] ;  /* 0x0000392406819981 */ /* 0x000ea4000c1e1100 */
[----:B--2---:R-:W-:-:S05]  /*5e20*/  @!P1 PRMT R9, R129, 0x8880, RZ ;  /* 0x0000888081099816 */ /* 0x004fca00000000ff */
[----:B------:R-:W-:-:S04]  /*5e30*/  @!P1 IMAD R120, R9, R122, RZ ;  /* 0x0000007a09789224 */ /* 0x000fc800078e02ff */
[----:B------:R-:W-:Y:S01]  /*5e40*/  IMAD R55, R55, R121, R120 ;  /* 0x0000007937377224 */ /* 0x000fe200078e0278 */
[----:B-1----:R-:W-:Y:S06]  /*5e50*/  @P1 BRA `(.L_x_105) ;  /* 0x0000001800c41947 */ /* 0x002fec0003800000 */
[----:B------:R-:W-:-:S04]  /*5e60*/  IADD3 R5, P0, P1, R127, 0x39, R12 ;  /* 0x000000397f057810 */ /* 0x000fc8000791e00c */
[----:B0---4-:R-:W-:Y:S02]  /*5e70*/  IADD3.X R12, R124, RZ, R13, P0, P1 ;  /* 0x000000ff7c0c7210 */ /* 0x011fe400007e240d */
[----:B------:R-:W-:-:S05]  /*5e80*/  IADD3 R4, P0, R5, R128, RZ ;  /* 0x0000008005047210 */ /* 0x000fca0007f1e0ff */
[----:B------:R-:W-:-:S05]  /*5e90*/  IMAD.X R5, R12, 0x1, R125, P0 ;  /* 0x000000010c057824 */ /* 0x000fca00000e067d */
[----:B------:R1:W-:Y:S01]  /*5ea0*/  STG.E.U8 desc[UR36][R4.64], R55 ;  /* 0x0000003704007986 */ /* 0x0003e2000c101124 */
[----:B------:R-:W-:Y:S05]  /*5eb0*/  BRA `(.L_x_105) ;  /* 0x0000001800ac7947 */ /* 0x000fea0003800000 */
.L_x_34:
[C---:B------:R-:W-:Y:S01]  /*5ec0*/  ISETP.GE.AND P5, PT, R0.reuse, 0x1, PT ;  /* 0x000000010000780c */ /* 0x040fe20003fa6270 */
[----:B------:R-:W-:Y:S01]  /*5ed0*/  ULDC.64 UR4, c[0x0][0x5c0] ;  /* 0x0001700000047ab9 */ /* 0x000fe20000000a00 */
[----:B------:R-:W-:Y:S02]  /*5ee0*/  ISETP.GE.AND P2, PT, R0, 0x9, PT ;  /* 0x000000090000780c */ /* 0x000fe40003f46270 */
[C---:B------:R-:W-:Y:S02]  /*5ef0*/  ISETP.LT.OR P1, PT, R3.reuse, 0x1, !P5 ;  /* 0x000000010300780c */ /* 0x040fe40006f21670 */
[C---:B------:R-:W-:Y:S02]  /*5f00*/  ISETP.LT.OR P4, PT, R3.reuse, 0x2, !P5 ;  /* 0x000000020300780c */ /* 0x040fe40006f81670 */
[----:B------:R-:W-:Y:S02]  /*5f10*/  IADD3 R6, P0, R20, UR4, RZ ;  /* 0x0000000414067c10 */ /* 0x000fe4000ff1e0ff */
[----:B------:R-:W-:-:S02]  /*5f20*/  ISETP.LT.OR P3, PT, R3, 0x2, !P2 ;  /* 0x000000020300780c */ /* 0x000fc40005761670 */
[----:B------:R-:W-:Y:S02]  /*5f30*/  IADD3.X R7, R134, UR5, RZ, P0, !PT ;  /* 0x0000000586077c10 */ /* 0x000fe400087fe4ff */
[----:B------:R-:W-:-:S03]  /*5f40*/  ISETP.LT.OR P0, PT, R3, 0x1, !P2 ;  /* 0x000000010300780c */ /* 0x000fc60005701670 */
[-C--:B------:R-:W-:Y:S02]  /*5f50*/  @!P1 IMAD R9, R88, R121.reuse, RZ ;  /* 0x0000007958099224 */ /* 0x080fe400078e02ff */
[----:B------:R-:W-:-:S03]  /*5f60*/  @!P4 IMAD R89, R89, R121, RZ ;  /* 0x000000795959c224 */ /* 0x000fc600078e02ff */
[----:B------:R0:W-:Y:S01]  /*5f70*/  @!P1 STG.E.U8 desc[UR36][R6.64], R9 ;  /* 0x0000000906009986 */ /* 0x0001e2000c101124 */
[----:B------:R-:W-:Y:S01]  /*5f80*/  IADD3 R4, P1, R6, R127, RZ ;  /* 0x0000007f06047210 */ /* 0x000fe20007f3e0ff */
[-C--:B------:R-:W-:Y:S02]  /*5f90*/  @!P3 IMAD R91, R91, R121.reuse, RZ ;  /* 0x000000795b5bb224 */ /* 0x080fe400078e02ff */
[----:B------:R-:W-:Y:S01]  /*5fa0*/  @!P4 STG.E.U8 desc[UR36][R6.64+0x1], R89 ;  /* 0x000001590600c986 */ /* 0x000fe2000c101124 */
[----:B------:R-:W-:Y:S01]  /*5fb0*/  ISETP.LT.OR P4, PT, R3, 0x9, !P5 ;  /* 0x000000090300780c */ /* 0x000fe20006f81670 */
[----:B------:R-:W-:Y:S01]  /*5fc0*/  IMAD.X R5, R7, 0x1, R124, P1 ;  /* 0x0000000107057824 */ /* 0x000fe200008e067c */
[----:B------:R-:W-:Y:S01]  /*5fd0*/  ISETP.LT.OR P1, PT, R3, 0xa, !P5 ;  /* 0x0000000a0300780c */ /* 0x000fe20006f21670 */
[----:B------:R-:W-:-:S03]  /*5fe0*/  @!P0 IMAD R11, R90, R121, RZ ;  /* 0x000000795a0b8224 */ /* 0x000fc600078e02ff */
[----:B------:R-:W-:Y:S01]  /*5ff0*/  @!P3 STG.E.U8 desc[UR36][R4.64+0x1], R91 ;  /* 0x0000015b0400b986 */ /* 0x000fe2000c101124 */
[----:B------:R-:W-:-:S03]  /*6000*/  ISETP.LT.OR P3, PT, R3, 0xa, !P2 ;  /* 0x0000000a0300780c */ /* 0x000fc60005761670 */
[----:B------:R-:W-:Y:S01]  /*6010*/  @!P0 STG.E.U8 desc[UR36][R4.64], R11 ;  /* 0x0000000b04008986 */ /* 0x000fe2000c101124 */
[----:B------:R-:W-:Y:S02]  /*6020*/  ISETP.LT.OR P0, PT, R3, 0x9, !P2 ;  /* 0x000000090300780c */ /* 0x000fe40005701670 */
[-C--:B0-----:R-:W-:Y:S02]  /*6030*/  @!P4 IMAD R9, R92, R121.reuse, RZ ;  /* 0x000000795c09c224 */ /* 0x081fe400078e02ff */
[----:B------:R-:W-:-:S03]  /*6040*/  @!P1 IMAD R93, R93, R121, RZ ;  /* 0x000000795d5d9224 */ /* 0x000fc600078e02ff */
[----:B------:R0:W-:Y:S01]  /*6050*/  @!P4 STG.E.U8 desc[UR36][R6.64+0x8], R9 ;  /* 0x000008090600c986 */ /* 0x0001e2000c101124 */
[----:B------:R-:W-:Y:S01]  /*6060*/  ISETP.LT.OR P4, PT, R3, 0x11, !P5 ;  /* 0x000000110300780c */ /* 0x000fe20006f81670 */
[-C--:B------:R-:W-:Y:S02]  /*6070*/  @!P3 IMAD R95, R95, R121.reuse, RZ ;  /* 0x000000795f5fb224 */ /* 0x080fe400078e02ff */
[----:B------:R-:W-:Y:S01]  /*6080*/  @!P1 STG.E.U8 desc[UR36][R6.64+0x9], R93 ;  /* 0x0000095d06009986 */ /* 0x000fe2000c101124 */
[C---:B------:R-:W-:Y:S01]  /*6090*/  ISETP.LT.OR P1, PT, R3.reuse, 0x12, !P5 ;  /* 0x000000120300780c */ /* 0x040fe20006f21670 */
[----:B------:R-:W-:Y:S02]  /*60a0*/  @!P0 IMAD R13, R94, R121, RZ ;  /* 0x000000795e0d8224 */ /* 0x000fe400078e02ff */
[----:B------:R-:W-:Y:S01]  /*60b0*/  @!P3 STG.E.U8 desc[UR36][R4.64+0x9], R95 ;  /* 0x0000095f0400b986 */ /* 0x000fe2000c101124 */
[----:B------:R-:W-:-:S03]  /*60c0*/  ISETP.LT.OR P3, PT, R3, 0x12, !P2 ;  /* 0x000000120300780c */ /* 0x000fc60005761670 */
[----:B------:R-:W-:Y:S01]  /*60d0*/  @!P0 STG.E.U8 desc[UR36][R4.64+0x8], R13 ;  /* 0x0000080d04008986 */ /* 0x000fe2000c101124 */
[----:B------:R-:W-:Y:S01]  /*60e0*/  ISETP.LT.OR P0, PT, R3, 0x11, !P2 ;  /* 0x000000110300780c */ /* 0x000fe20005701670 */
[----:B0-----:R-:W-:-:S04]  /*60f0*/  @!P4 IMAD R9, R96, R121, RZ ;  /* 0x000000796009c224 */ /* 0x001fc800078e02ff */
[-C--:B------:R-:W-:Y:S01]  /*6100*/  @!P1 IMAD R97, R97, R121.reuse, RZ ;  /* 0x0000007961619224 */ /* 0x080fe200078e02ff */
[----:B------:R0:W-:Y:S01]  /*6110*/  @!P4 STG.E.U8 desc[UR36][R6.64+0x10], R9 ;  /* 0x000010090600c986 */ /* 0x0001e2000c101124 */
[----:B------:R-:W-:Y:S02]  /*6120*/  ISETP.LT.OR P4, PT, R3, 0x19, !P5 ;  /* 0x000000190300780c */ /* 0x000fe40006f81670 */
[-C--:B------:R-:W-:Y:S01]  /*6130*/  @!P3 IMAD R99, R99, R121.reuse, RZ ;  /* 0x000000796363b224 */ /* 0x080fe200078e02ff */
[----:B------:R-:W-:Y:S01]  /*6140*/  @!P1 STG.E.U8 desc[UR36][R6.64+0x11], R97 ;  /* 0x0000116106009986 */ /* 0x000fe2000c101124 */
[C---:B------:R-:W-:Y:S02]  /*6150*/  ISETP.LT.OR P1, PT, R3.reuse, 0x1a, !P5 ;  /* 0x0000001a0300780c */ /* 0x040fe40006f21670 */
[----:B------:R-:W-:Y:S01]  /*6160*/  @!P0 IMAD R11, R98, R121, RZ ;  /* 0x00000079620b8224 */ /* 0x000fe200078e02ff */
        /* <DEDUP_REMOVED lines=38> */
[----:B------:R1:W-:Y:S01]  /*63d0*/  @!P0 STG.E.U8 desc[UR36][R4.64+0x28], R13 ;  /* 0x0000280d04008986 */ /* 0x0003e2000c101124 */
[----:B------:R-:W-:Y:S01]  /*63e0*/  ISETP.LT.OR P0, PT, R3, 0x31, !P2 ;  /* 0x000000310300780c */ /* 0x000fe20005701670 */
[----:B0-----:R-:W-:-:S04]  /*63f0*/  @!P4 IMAD R9, R112, R121, RZ ;  /* 0x000000797009c224 */ /* 0x001fc800078e02ff */
[-C--:B------:R-:W-:Y:S01]  /*6400*/  @!P1 IMAD R113, R113, R121.reuse, RZ ;  /* 0x0000007971719224 */ /* 0x080fe200078e02ff */
[----:B------:R-:W-:Y:S01]  /*6410*/  @!P4 STG.E.U8 desc[UR36][R6.64+0x30], R9 ;  /* 0x000030090600c986 */ /* 0x000fe2000c101124 */
[----:B------:R-:W-:Y:S02]  /*6420*/  ISETP.LT.OR P4, PT, R3, 0x39, !P5 ;  /* 0x000000390300780c */ /* 0x000fe40006f81670 */
[-C--:B------:R-:W-:Y:S01]  /*6430*/  @!P3 IMAD R115, R115, R121.reuse, RZ ;  /* 0x000000797373b224 */ /* 0x080fe200078e02ff */
[----:B------:R-:W-:Y:S01]  /*6440*/  @!P1 STG.E.U8 desc[UR36][R6.64+0x31], R113 ;  /* 0x0000317106009986 */ /* 0x000fe2000c101124 */
[C---:B------:R-:W-:Y:S02]  /*6450*/  ISETP.LT.OR P5, PT, R3.reuse, 0x3a, !P5 ;  /* 0x0000003a0300780c */ /* 0x040fe40006fa1670 */
[-C--:B------:R-:W-:Y:S01]  /*6460*/  @!P0 IMAD R11, R114, R121.reuse, RZ ;  /* 0x00000079720b8224 */ /* 0x080fe200078e02ff */
[----:B------:R-:W-:Y:S01]  /*6470*/  ISETP.GE.AND P1, PT, R0, 0x81, PT ;  /* 0x000000810000780c */ /* 0x000fe20003f26270 */
[----:B------:R-:W-:Y:S03]  /*6480*/  @!P3 STG.E.U8 desc[UR36][R4.64+0x31], R115 ;  /* 0x000031730400b986 */ /* 0x000fe6000c101124 */
[C---:B------:R-:W-:Y:S01]  /*6490*/  ISETP.LT.OR P3, PT, R3.reuse, 0x1, !P1 ;  /* 0x000000010300780c */ /* 0x040fe20004f61670 */
[----:B------:R0:W-:Y:S01]  /*64a0*/  @!P0 STG.E.U8 desc[UR36][R4.64+0x30], R11 ;  /* 0x0000300b04008986 */ /* 0x0001e2000c101124 */
[C---:B------:R-:W-:Y:S01]  /*64b0*/  ISETP.LT.OR P0, PT, R3.reuse, 0x39, !P2 ;  /* 0x000000390300780c */ /* 0x040fe20005701670 */
[----:B-1----:R-:W-:Y:S01]  /*64c0*/  @!P4 IMAD R13, R116, R121, RZ ;  /* 0x00000079740dc224 */ /* 0x002fe200078e02ff */
[----:B------:R-:W-:-:S02]  /*64d0*/  ISETP.LT.OR P2, PT, R3, 0x3a, !P2 ;  /* 0x0000003a0300780c */ /* 0x000fc40005741670 */
[----:B------:R-:W-:Y:S02]  /*64e0*/  @!P5 IMAD R117, R117, R121, RZ ;  /* 0x000000797575d224 */ /* 0x000fe400078e02ff */
[----:B------:R-:W-:Y:S01]  /*64f0*/  @!P4 STG.E.U8 desc[UR36][R6.64+0x38], R13 ;  /* 0x0000380d0600c986 */ /* 0x000fe2000c101124 */
[----:B------:R-:W-:-:S03]  /*6500*/  ISETP.LT.OR P4, PT, R3, 0x2, !P1 ;  /* 0x000000020300780c */ /* 0x000fc60004f81670 */
[----:B------:R-:W-:Y:S01]  /*6510*/  @!P5 STG.E.U8 desc[UR36][R6.64+0x39], R117 ;  /* 0x000039750600d986 */ /* 0x000fe2000c101124 */
[-C--:B------:R-:W-:Y:S01]  /*6520*/  @!P3 IADD3 R8, P5, R6, R126.reuse, RZ ;  /* 0x0000007e0608b210 */ /* 0x080fe20007fbe0ff */
[-C--:B------:R-:W-:Y:S02]  /*6530*/  @!P3 IMAD R21, R56, R121.reuse, RZ ;  /* 0x000000793815b224 */ /* 0x080fe400078e02ff */
[-C--:B0-----:R-:W-:Y:S02]  /*6540*/  @!P0 IMAD R11, R118, R121.reuse, RZ ;  /* 0x00000079760b8224 */ /* 0x081fe400078e02ff */
[-C--:B------:R-:W-:Y:S02]  /*6550*/  @!P2 IMAD R119, R119, R121.reuse, RZ ;  /* 0x000000797777a224 */ /* 0x080fe400078e02ff */
[----:B------:R-:W-:Y:S01]  /*6560*/  @!P3 IMAD.X R9, R7, 0x1, R123, P5 ;  /* 0x000000010709b824 */ /* 0x000fe200028e067b */
[----:B------:R0:W-:Y:S01]  /*6570*/  @!P0 STG.E.U8 desc[UR36][R4.64+0x38], R11 ;  /* 0x0000380b04008986 */ /* 0x0001e2000c101124 */
[----:B------:R-:W-:Y:S01]  /*6580*/  ISETP.GE.AND P0, PT, R0, 0x89, PT ;  /* 0x000000890000780c */ /* 0x000fe20003f06270 */
[----:B------:R-:W-:Y:S01]  /*6590*/  @!P4 IMAD R57, R57, R121, RZ ;  /* 0x000000793939c224 */ /* 0x000fe200078e02ff */
[----:B------:R-:W-:Y:S01]  /*65a0*/  @!P4 IADD3 R14, P5, R6, R126, RZ ;  /* 0x0000007e060ec210 */ /* 0x000fe20007fbe0ff */
[----:B------:R-:W-:Y:S01]  /*65b0*/  @!P2 STG.E.U8 desc[UR36][R4.64+0x39], R119 ;  /* 0x000039770400a986 */ /* 0x000fe2000c101124 */
[----:B------:R-:W-:-:S03]  /*65c0*/  ISETP.LT.OR P2, PT, R3, 0x1, !P0 ;  /* 0x000000010300780c */ /* 0x000fc60004741670 */
[----:B------:R-:W-:Y:S01]  /*65d0*/  @!P3 STG.E.U8 desc[UR36][R8.64], R21 ;  /* 0x000000150800b986 */ /* 0x000fe2000c101124 */
[----:B------:R-:W-:Y:S01]  /*65e0*/  ISETP.LT.OR P3, PT, R3, 0x2, !P0 ;  /* 0x000000020300780c */ /* 0x000fe20004761670 */
[----:B------:R-:W-:-:S05]  /*65f0*/  @!P4 IMAD.X R15, R7, 0x1, R123, P5 ;  /* 0x00000001070fc824 */ /* 0x000fca00028e067b */
[----:B------:R1:W-:Y:S01]  /*6600*/  @!P4 STG.E.U8 desc[UR36][R14.64+0x1], R57 ;  /* 0x000001390e00c986 */ /* 0x0003e2000c101124 */
[----:B------:R-:W-:Y:S02]  /*6610*/  ISETP.LT.OR P4, PT, R3, 0x9, !P1 ;  /* 0x000000090300780c */ /* 0x000fe40004f81670 */
[----:B------:R-:W-:Y:S01]  /*6620*/  @!P2 IADD3 R10, P5, R4, R126, RZ ;  /* 0x0000007e040aa210 */ /* 0x000fe20007fbe0ff */
[----:B------:R-:W-:-:S03]  /*6630*/  @!P2 IMAD R89, R58, R121, RZ ;  /* 0x000000793a59a224 */ /* 0x000fc600078e02ff */
[----:B------:R-:W-:Y:S02]  /*6640*/  @!P3 IMAD R59, R59, R121, RZ ;  /* 0x000000793b3bb224 */ /* 0x000fe400078e02ff */
[----:B0-----:R-:W-:Y:S01]  /*6650*/  @!P2 IMAD.X R11, R5, 0x1, R123, P5 ;  /* 0x00000001050ba824 */ /* 0x001fe200028e067b */
[----:B------:R-:W-:-:S04]  /*6660*/  @!P3 IADD3 R12, P5, R126, R4, RZ ;  /* 0x000000047e0cb210 */ /* 0x000fc80007fbe0ff */
[----:B------:R0:W-:Y:S01]  /*6670*/  @!P2 STG.E.U8 desc[UR36][R10.64], R89 ;  /* 0x000000590a00a986 */ /* 0x0001e2000c101124 */
[----:B------:R-:W-:Y:S01]  /*6680*/  @!P3 IMAD.X R13, R123, 0x1, R5, P5 ;  /* 0x000000017b0db824 */ /* 0x000fe200028e0605 */
[C---:B------:R-:W-:Y:S01]  /*6690*/  ISETP.LT.OR P2, PT, R3.reuse, 0xa, !P1 ;  /* 0x0000000a0300780c */ /* 0x040fe20004f41670 */
[----:B-1----:R-:W-:Y:S01]  /*66a0*/  @!P4 IMAD R57, R60, R121, RZ ;  /* 0x000000793c39c224 */ /* 0x002fe200078e02ff */
[----:B------:R-:W-:Y:S02]  /*66b0*/  @!P4 IADD3 R20, P5, R6, R126, RZ ;  /* 0x0000007e0614c210 */ /* 0x000fe40007fbe0ff */
[----:B------:R-:W-:Y:S01]  /*66c0*/  @!P3 STG.E.U8 desc[UR36][R12.64+0x1], R59 ;  /* 0x0000013b0c00b986 */ /* 0x000fe2000c101124 */
[----:B------:R-:W-:Y:S02]  /*66d0*/  ISETP.LT.OR P3, PT, R3, 0x9, !P0 ;  /* 0x000000090300780c */ /* 0x000fe40004761670 */
[----:B------:R-:W-:-:S05]  /*66e0*/  @!P4 IMAD.X R21, R7, 0x1, R123, P5 ;  /* 0x000000010715c824 */ /* 0x000fca00028e067b */
[----:B------:R1:W-:Y:S01]  /*66f0*/  @!P4 STG.E.U8 desc[UR36][R20.64+0x8], R57 ;  /* 0x000008391400c986 */ /* 0x0003e2000c101124 */
[----:B------:R-:W-:Y:S01]  /*6700*/  ISETP.LT.OR P4, PT, R3, 0xa, !P0 ;  /* 0x0000000a0300780c */ /* 0x000fe20004781670 */
[----:B------:R-:W-:Y:S01]  /*6710*/  @!P2 IMAD R61, R61, R121, RZ ;  /* 0x000000793d3da224 */ /* 0x000fe200078e02ff */
[----:B------:R-:W-:-:S03]  /*6720*/  @!P2 IADD3 R14, P5, R6, R126, RZ ;  /* 0x0000007e060ea210 */ /* 0x000fc60007fbe0ff */
[----:B0-----:R-:W-:Y:S02]  /*6730*/  @!P3 IMAD R89, R62, R121, RZ ;  /* 0x000000793e59b224 */ /* 0x001fe400078e02ff */
[----:B------:R-:W-:Y:S01]  /*6740*/  @!P2 IMAD.X R15, R7, 0x1, R123, P5 ;  /* 0x00000001070fa824 */ /* 0x000fe200028e067b */
[----:B------:R-:W-:-:S04]  /*6750*/  @!P3 IADD3 R8, P5, R4, R126, RZ ;  /* 0x0000007e0408b210 */ /* 0x000fc80007fbe0ff */
[----:B------:R0:W-:Y:S01]  /*6760*/  @!P2 STG.E.U8 desc[UR36][R14.64+0x9], R61 ;  /* 0x0000093d0e00a986 */ /* 0x0001e2000c101124 */
[--C-:B------:R-:W-:Y:S01]  /*6770*/  @!P3 IMAD.X R9, R5, 0x1, R123.reuse, P5 ;  /* 0x000000010509b824 */ /* 0x100fe200028e067b */
[----:B------:R-:W-:Y:S01]  /*6780*/  ISETP.LT.OR P2, PT, R3, 0x11, !P1 ;  /* 0x000000110300780c */ /* 0x000fe20004f41670 */
[----:B------:R-:W-:Y:S01]  /*6790*/  @!P4 IMAD R63, R63, R121, RZ ;  /* 0x000000793f3fc224 */ /* 0x000fe200078e02ff */
[----:B------:R-:W-:Y:S02]  /*67a0*/  @!P4 IADD3 R10, P5, R4, R126, RZ ;  /* 0x0000007e040ac210 */ /* 0x000fe40007fbe0ff */
[----:B------:R2:W-:Y:S01]  /*67b0*/  @!P3 STG.E.U8 desc[UR36][R8.64+0x8], R89 ;  /* 0x000008590800b986 */ /* 0x0005e2000c101124 */
[----:B------:R-:W-:Y:S02]  /*67c0*/  ISETP.LT.OR P3, PT, R3, 0x12, !P1 ;  /* 0x000000120300780c */ /* 0x000fe40004f61670 */
[----:B------:R-:W-:-:S05]  /*67d0*/  @!P4 IMAD.X R11, R5, 0x1, R123, P5 ;  /* 0x00000001050bc824 */ /* 0x000fca00028e067b */
[----:B------:R3:W-:Y:S01]  /*67e0*/  @!P4 STG.E.U8 desc[UR36][R10.64+0x9], R63 ;  /* 0x0000093f0a00c986 */ /* 0x0007e2000c101124 */
[----:B------:R-:W-:Y:S01]  /*67f0*/  ISETP.LT.OR P4, PT, R3, 0x11, !P0 ;  /* 0x000000110300780c */ /* 0x000fe20004781670 */
[----:B-1----:R-:W-:Y:S01]  /*6800*/  @!P2 IMAD R21, R64, R121, RZ ;  /* 0x000000794015a224 */ /* 0x002fe200078e02ff */
[----:B------:R-:W-:-:S03]  /*6810*/  @!P2 IADD3 R12, P5, R6, R126, RZ ;  /* 0x0000007e060ca210 */ /* 0x000fc60007fbe0ff */
[----:B------:R-:W-:Y:S02]  /*6820*/  @!P3 IMAD R65, R65, R121, RZ ;  /* 0x000000794141b224 */ /* 0x000fe400078e02ff */
[----:B------:R-:W-:Y:S01]  /*6830*/  @!P2 IMAD.X R13, R7, 0x1, R123, P5 ;  /* 0x00000001070da824 */ /* 0x000fe200028e067b */
[----:B0-----:R-:W-:-:S04]  /*6840*/  @!P3 IADD3 R14, P5, R6, R126, RZ ;  /* 0x0000007e060eb210 */ /* 0x001fc80007fbe0ff */
[----:B------:R0:W-:Y:S01]  /*6850*/  @!P2 STG.E.U8 desc[UR36][R12.64+0x10], R21 ;  /* 0x000010150c00a986 */ /* 0x0001e2000c101124 */
[--C-:B------:R-:W-:Y:S01]  /*6860*/  @!P3 IMAD.X R15, R7, 0x1, R123.reuse, P5 ;  /* 0x00000001070fb824 */ /* 0x100fe200028e067b */
[C---:B------:R-:W-:Y:S01]  /*6870*/  ISETP.LT.OR P2, PT, R3.reuse, 0x12, !P0 ;  /* 0x000000120300780c */ /* 0x040fe20004741670 */
[----:B------:R-:W-:Y:S01]  /*6880*/  @!P4 IMAD R57, R66, R121, RZ ;  /* 0x000000794239c224 */ /* 0x000fe200078e02ff */
[----:B--2---:R-:W-:Y:S02]  /*6890*/  @!P4 IADD3 R8, P5, R4, R126, RZ ;  /* 0x0000007e0408c210 */ /* 0x004fe40007fbe0ff */
[----:B------:R1:W-:Y:S01]  /*68a0*/  @!P3 STG.E.U8 desc[UR36][R14.64+0x11], R65 ;  /* 0x000011410e00b986 */ /* 0x0003e2000c101124 */
[----:B------:R-:W-:Y:S02]  /*68b0*/  ISETP.LT.OR P3, PT, R3, 0x19, !P1 ;  /* 0x000000190300780c */ /* 0x000fe40004f61670 */
[----:B------:R-:W-:-:S05]  /*68c0*/  @!P4 IMAD.X R9, R5, 0x1, R123, P5 ;  /* 0x000000010509c824 */ /* 0x000fca00028e067b */
[----:B------:R2:W-:Y:S01]  /*68d0*/  @!P4 STG.E.U8 desc[UR36][R8.64+0x10], R57 ;  /* 0x000010390800c986 */ /* 0x0005e2000c101124 */
[----:B------:R-:W-:Y:S01]  /*68e0*/  ISETP.LT.OR P4, PT, R3, 0x1a, !P1 ;  /* 0x0000001a0300780c */ /* 0x000fe20004f81670 */
[----:B------:R-:W-:Y:S01]  /*68f0*/  @!P2 IMAD R67, R67, R121, RZ ;  /* 0x000000794343a224 */ /* 0x000fe200078e02ff */
[----:B---3--:R-:W-:-:S03]  /*6900*/  @!P2 IADD3 R10, P5, R4, R126, RZ ;  /* 0x0000007e040aa210 */ /* 0x008fc60007fbe0ff */
[----:B0-----:R-:W-:Y:S02]  /*6910*/  @!P3 IMAD R21, R68, R121, RZ ;  /* 0x000000794415b224 */ /* 0x001fe400078e02ff */
[----:B------:R-:W-:Y:S01]  /*6920*/  @!P2 IMAD.X R11, R5, 0x1, R123, P5 ;  /* 0x00000001050ba824 */ /* 0x000fe200028e067b */
[----:B------:R-:W-:-:S04]  /*6930*/  @!P3 IADD3 R12, P5, R6, R126, RZ ;  /* 0x0000007e060cb210 */ /* 0x000fc80007fbe0ff */
[----:B------:R0:W-:Y:S01]  /*6940*/  @!P2 STG.E.U8 desc[UR36][R10.64+0x11], R67 ;  /* 0x000011430a00a986 */ /* 0x0001e2000c101124 */
[--C-:B------:R-:W-:Y:S01]  /*6950*/  @!P3 IMAD.X R13, R7, 0x1, R123.reuse, P5 ;  /* 0x00000001070db824 */ /* 0x100fe200028e067b */
[----:B------:R-:W-:Y:S01]  /*6960*/  ISETP.LT.OR P2, PT, R3, 0x19, !P0 ;  /* 0x000000190300780c */ /* 0x000fe20004741670 */
[----:B------:R-:W-:Y:S01]  /*6970*/  @!P4 IMAD R69, R69, R121, RZ ;  /* 0x000000794545c224 */ /* 0x000fe200078e02ff */
[----:B-1----:R-:W-:Y:S02]  /*6980*/  @!P4 IADD3 R14, P5, R6, R126, RZ ;  /* 0x0000007e060ec210 */ /* 0x002fe40007fbe0ff */
[----:B------:R1:W-:Y:S01]  /*6990*/  @!P3 STG.E.U8 desc[UR36][R12.64+0x18], R21 ;  /* 0x000018150c00b986 */ /* 0x0003e2000c101124 */
[----:B------:R-:W-:Y:S02]  /*69a0*/  ISETP.LT.OR P3, PT, R3, 0x1a, !P0 ;  /* 0x0000001a0300780c */ /* 0x000fe40004761670 */
[----:B------:R-:W-:-:S05]  /*69b0*/  @!P4 IMAD.X R15, R7, 0x1, R123, P5 ;  /* 0x00000001070fc824 */ /* 0x000fca00028e067b */
[----:B------:R3:W-:Y:S01]  /*69c0*/  @!P4 STG.E.U8 desc[UR36][R14.64+0x19], R69 ;  /* 0x000019450e00c986 */ /* 0x0007e2000c101124 */
[----:B------:R-:W-:Y:S01]  /*69d0*/  ISETP.LT.OR P4, PT, R3, 0x21, !P1 ;  /* 0x000000210300780c */ /* 0x000fe20004f81670 */
[----:B--2---:R-:W-:Y:S01]  /*69e0*/  @!P2 IMAD R57, R70, R121, RZ ;  /* 0x000000794639a224 */ /* 0x004fe200078e02ff */
[----:B------:R-:W-:-:S03]  /*69f0*/  @!P2 IADD3 R8, P5, R4, R126, RZ ;  /* 0x0000007e0408a210 */ /* 0x000fc60007fbe0ff */
[----:B------:R-:W-:Y:S02]  /*6a00*/  @!P3 IMAD R71, R71, R121, RZ ;  /* 0x000000794747b224 */ /* 0x000fe400078e02ff */
[----:B------:R-:W-:Y:S01]  /*6a10*/  @!P2 IMAD.X R9, R5, 0x1, R123, P5 ;  /* 0x000000010509a824 */ /* 0x000fe200028e067b */
[----:B0-----:R-:W-:-:S04]  /*6a20*/  @!P3 IADD3 R10, P5, R4, R126, RZ ;  /* 0x0000007e040ab210 */ /* 0x001fc80007fbe0ff */
[----:B------:R0:W-:Y:S01]  /*6a30*/  @!P2 STG.E.U8 desc[UR36][R8.64+0x18], R57 ;  /* 0x000018390800a986 */ /* 0x0001e2000c101124 */
[--C-:B------:R-:W-:Y:S01]  /*6a40*/  @!P3 IMAD.X R11, R5, 0x1, R123.reuse, P5 ;  /* 0x00000001050bb824 */ /* 0x100fe200028e067b */
[C---:B------:R-:W-:Y:S01]  /*6a50*/  ISETP.LT.OR P2, PT, R3.reuse, 0x22, !P1 ;  /* 0x000000220300780c */ /* 0x040fe20004f41670 */
[----:B-1----:R-:W-:Y:S01]  /*6a60*/  @!P4 IMAD R21, R72, R121, RZ ;  /* 0x000000794815c224 */ /* 0x002fe200078e02ff */
[----:B------:R-:W-:Y:S02]  /*6a70*/  @!P4 IADD3 R12, P5, R6, R126, RZ ;  /* 0x0000007e060cc210 */ /* 0x000fe40007fbe0ff */
        /* <DEDUP_REMOVED lines=49> */
[C---:B------:R-:W-:Y:S01]  /*6d90*/  ISETP.LT.OR P4, PT, R3.reuse, 0x39, !P1 ;  /* 0x000000390300780c */ /* 0x040fe20004f81670 */
[-C--:B--2---:R-:W-:Y:S01]  /*6da0*/  @!P2 IMAD R57, R82, R121.reuse, RZ ;  /* 0x000000795239a224 */ /* 0x084fe200078e02ff */
[CC--:B------:R-:W-:Y:S02]  /*6db0*/  @!P2 IADD3 R8, P5, R4.reuse, R126.reuse, RZ ;  /* 0x0000007e0408a210 */ /* 0x0c0fe40007fbe0ff */
[----:B------:R-:W-:Y:S01]  /*6dc0*/  ISETP.LT.OR P1, PT, R3, 0x3a, !P1 ;  /* 0x0000003a0300780c */ /* 0x000fe20004f21670 */
[----:B------:R-:W-:Y:S02]  /*6dd0*/  @!P3 IMAD R83, R83, R121, RZ ;  /* 0x000000795353b224 */ /* 0x000fe400078e02ff */
[----:B------:R-:W-:Y:S01]  /*6de0*/  @!P2 IMAD.X R9, R5, 0x1, R123, P5 ;  /* 0x000000010509a824 */ /* 0x000fe200028e067b */
[----:B0-----:R-:W-:-:S04]  /*6df0*/  @!P3 IADD3 R10, P5, R4, R126, RZ ;  /* 0x0000007e040ab210 */ /* 0x001fc80007fbe0ff */
[----:B------:R0:W-:Y:S01]  /*6e00*/  @!P2 STG.E.U8 desc[UR36][R8.64+0x30], R57 ;  /* 0x000030390800a986 */ /* 0x0001e2000c101124 */
[--C-:B------:R-:W-:Y:S01]  /*6e10*/  @!P3 IMAD.X R11, R5, 0x1, R123.reuse, P5 ;  /* 0x00000001050bb824 */ /* 0x100fe200028e067b */
[----:B------:R-:W-:Y:S01]  /*6e20*/  ISETP.LT.OR P2, PT, R3, 0x39, !P0 ;  /* 0x000000390300780c */ /* 0x000fe20004741670 */
[-C--:B-1----:R-:W-:Y:S01]  /*6e30*/  @!P4 IMAD R21, R84, R121.reuse, RZ ;  /* 0x000000795415c224 */ /* 0x082fe200078e02ff */
[CC--:B------:R-:W-:Y:S01]  /*6e40*/  @!P4 IADD3 R12, P5, R6.reuse, R126.reuse, RZ ;  /* 0x0000007e060cc210 */ /* 0x0c0fe20007fbe0ff */
[----:B------:R-:W-:Y:S01]  /*6e50*/  @!P1 IMAD R85, R85, R121, RZ ;  /* 0x0000007955559224 */ /* 0x000fe200078e02ff */
[----:B------:R-:W-:Y:S01]  /*6e60*/  ISETP.LT.OR P0, PT, R3, 0x3a, !P0 ;  /* 0x0000003a0300780c */ /* 0x000fe20004701670 */
[----:B------:R1:W-:Y:S01]  /*6e70*/  @!P3 STG.E.U8 desc[UR36][R10.64+0x31], R83 ;  /* 0x000031530a00b986 */ /* 0x0003e2000c101124 */
[----:B---3--:R-:W-:Y:S01]  /*6e80*/  @!P1 IADD3 R14, P3, R6, R126, RZ ;  /* 0x0000007e060e9210 */ /* 0x008fe20007f7e0ff */
[----:B------:R-:W-:Y:S01]  /*6e90*/  @!P4 IMAD.X R13, R7, 0x1, R123, P5 ;  /* 0x00000001070dc824 */ /* 0x000fe200028e067b */
[----:B------:R-:W-:-:S03]  /*6ea0*/  ISETP.GE.AND P5, PT, R0, 0x101, PT ;  /* 0x000001010000780c */ /* 0x000fc60003fa6270 */
[--C-:B------:R-:W-:Y:S01]  /*6eb0*/  @!P1 IMAD.X R15, R7, 0x1, R123.reuse, P3 ;  /* 0x00000001070f9824 */ /* 0x100fe200018e067b */
[----:B------:R-:W-:Y:S01]  /*6ec0*/  ISETP.LT.OR P3, PT, R3, 0x1, !P5 ;  /* 0x000000010300780c */ /* 0x000fe20006f61670 */
[----:B------:R2:W-:Y:S01]  /*6ed0*/  @!P4 STG.E.U8 desc[UR36][R12.64+0x38], R21 ;  /* 0x000038150c00c986 */ /* 0x0005e2000c101124 */
[-C--:B0-----:R-:W-:Y:S01]  /*6ee0*/  @!P2 IADD3 R8, P4, R4, R126.reuse, RZ ;  /* 0x0000007e0408a210 */ /* 0x081fe20007f9e0ff */
[-C--:B------:R-:W-:Y:S02]  /*6ef0*/  @!P2 IMAD R57, R86, R121.reuse, RZ ;  /* 0x000000795639a224 */ /* 0x080fe400078e02ff */
[----:B------:R0:W-:Y:S01]  /*6f00*/  @!P1 STG.E.U8 desc[UR36][R14.64+0x39], R85 ;  /* 0x000039550e009986 */ /* 0x0001e2000c101124 */
[----:B-1----:R-:W-:Y:S01]  /*6f10*/  @!P0 IADD3 R10, P1, R4, R126, RZ ;  /* 0x0000007e040a8210 */ /* 0x002fe20007f3e0ff */
[----:B------:R-:W-:Y:S01]  /*6f20*/  @!P2 IMAD.X R9, R5, 0x1, R123, P4 ;  /* 0x000000010509a824 */ /* 0x000fe200020e067b */
[----:B------:R-:W-:Y:S01]  /*6f30*/  ISETP.LT.OR P4, PT, R3, 0x2, !P5 ;  /* 0x000000020300780c */ /* 0x000fe20006f81670 */
[----:B------:R-:W-:-:S02]  /*6f40*/  @!P0 IMAD R87, R87, R121, RZ ;  /* 0x0000007957578224 */ /* 0x000fc400078e02ff */
[----:B------:R-:W-:Y:S01]  /*6f50*/  @!P0 IMAD.X R11, R5, 0x1, R123, P1 ;  /* 0x00000001050b8824 */ /* 0x000fe200008e067b */
[----:B------:R1:W-:Y:S01]  /*6f60*/  @!P2 STG.E.U8 desc[UR36][R8.64+0x38], R57 ;  /* 0x000038390800a986 */ /* 0x0003e2000c101124 */
[----:B------:R-:W-:Y:S01]  /*6f70*/  ISETP.GE.AND P1, PT, R0, 0x109, PT ;  /* 0x000001090000780c */ /* 0x000fe20003f26270 */
[----:B--2---:R-:W-:Y:S01]  /*6f80*/  @!P3 IMAD R21, R24, R121, RZ ;  /* 0x000000791815b224 */ /* 0x004fe200078e02ff */
[----:B------:R-:W-:Y:S01]  /*6f90*/  @!P3 IADD3 R12, P2, R6, R128, RZ ;  /* 0x00000080060cb210 */ /* 0x000fe20007f5e0ff */
[----:B------:R2:W-:Y:S01]  /*6fa0*/  @!P0 STG.E.U8 desc[UR36][R10.64+0x39], R87 ;  /* 0x000039570a008986 */ /* 0x0005e2000c101124 */
[----:B------:R-:W-:-:S03]  /*6fb0*/  ISETP.LT.OR P0, PT, R3, 0x1, !P1 ;  /* 0x000000010300780c */ /* 0x000fc60004f01670 */
[----:B------:R-:W-:Y:S01]  /*6fc0*/  @!P3 IMAD.X R13, R7, 0x1, R125, P2 ;  /* 0x00000001070db824 */ /* 0x000fe200010e067d */
[----:B0-----:R-:W-:Y:S01]  /*6fd0*/  @!P4 IADD3 R14, P2, R6, R128, RZ ;  /* 0x00000080060ec210 */ /* 0x001fe20007f5e0ff */
[----:B------:R-:W-:-:S03]  /*6fe0*/  @!P4 IMAD R25, R25, R121, RZ ;  /* 0x000000791919c224 */ /* 0x000fc600078e02ff */
[----:B------:R0:W-:Y:S01]  /*6ff0*/  @!P3 STG.E.U8 desc[UR36][R12.64], R21 ;  /* 0x000000150c00b986 */ /* 0x0001e2000c101124 */
[----:B------:R-:W-:Y:S01]  /*7000*/  ISETP.LT.OR P3, PT, R3, 0x2, !P1 ;  /* 0x000000020300780c */ /* 0x000fe20004f61670 */
[----:B------:R-:W-:-:S03]  /*7010*/  @!P4 IMAD.X R15, R7, 0x1, R125, P2 ;  /* 0x00000001070fc824 */ /* 0x000fc600010e067d */
[----:B-1----:R-:W-:Y:S01]  /*7020*/  @!P0 IADD3 R8, P2, R4, R128, RZ ;  /* 0x0000008004088210 */ /* 0x002fe20007f5e0ff */
[----:B------:R-:W-:Y:S01]  /*7030*/  @!P0 IMAD R57, R26, R121, RZ ;  /* 0x000000791a398224 */ /* 0x000fe200078e02ff */
[----:B------:R1:W-:Y:S01]  /*7040*/  @!P4 STG.E.U8 desc[UR36][R14.64+0x1], R25 ;  /* 0x000001190e00c986 */ /* 0x0003e2000c101124 */
[----:B------:R-:W-:Y:S02]  /*7050*/  ISETP.LT.OR P4, PT, R3, 0x9, !P5 ;  /* 0x000000090300780c */ /* 0x000fe40006f81670 */
[----:B------:R-:W-:-:S04]  /*7060*/  @!P0 IMAD.X R9, R5, 0x1, R125, P2 ;  /* 0x0000000105098824 */ /* 0x000fc800010e067d */
[----:B--2---:R-:W-:Y:S01]  /*7070*/  @!P3 IADD3 R10, P2, R128, R4, RZ ;  /* 0x00000004800ab210 */ /* 0x004fe20007f5e0ff */
[----:B------:R2:W-:Y:S01]  /*7080*/  @!P0 STG.E.U8 desc[UR36][R8.64], R57 ;  /* 0x0000003908008986 */ /* 0x0005e2000c101124 */
[----:B------:R-:W-:Y:S01]  /*7090*/  ISETP.LT.OR P0, PT, R3, 0xa, !P5 ;  /* 0x0000000a0300780c */ /* 0x000fe20006f01670 */
[-C--:B------:R-:W-:Y:S02]  /*70a0*/  @!P3 IMAD R27, R27, R121.reuse, RZ ;  /* 0x000000791b1bb224 */ /* 0x080fe400078e02ff */
[----:B------:R-:W-:Y:S02]  /*70b0*/  @!P3 IMAD.X R11, R125, 0x1, R5, P2 ;  /* 0x000000017d0bb824 */ /* 0x000fe400010e0605 */
[----:B0-----:R-:W-:Y:S01]  /*70c0*/  @!P4 IADD3 R12, P2, R6, R128, RZ ;  /* 0x00000080060cc210 */ /* 0x001fe20007f5e0ff */
[----:B------:R-:W-:Y:S02]  /*70d0*/  @!P4 IMAD R21, R28, R121, RZ ;  /* 0x000000791c15c224 */ /* 0x000fe400078e02ff */
        /* <DEDUP_REMOVED lines=8> */
[-C--:B--2---:R-:W-:Y:S01]  /*7160*/  @!P3 IADD3 R8, P2, R4, R128.reuse, RZ ;  /* 0x000000800408b210 */ /* 0x084fe20007f5e0ff */
[----:B------:R2:W-:Y:S01]  /*7170*/  @!P0 STG.E.U8 desc[UR36][R14.64+0x9], R29 ;  /* 0x0000091d0e008986 */ /* 0x0005e2000c101124 */
[----:B------:R-:W-:Y:S01]  /*7180*/  ISETP.LT.OR P0, PT, R3, 0x11, !P5 ;  /* 0x000000110300780c */ /* 0x000fe20006f01670 */
[-C--:B------:R-:W-:Y:S02]  /*7190*/  @!P3 IMAD R25, R30, R121.reuse, RZ ;  /* 0x000000791e19b224 */ /* 0x080fe400078e02ff */
[--C-:B------:R-:W-:Y:S02]  /*71a0*/  @!P3 IMAD.X R9, R5, 0x1, R125.reuse, P2 ;  /* 0x000000010509b824 */ /* 0x100fe400010e067d */
        /* <DEDUP_REMOVED lines=95> */
[-C--:B-1----:R-:W-:Y:S01]  /*77a0*/  @!P0 IADD3 R8, P2, R4, R128.reuse, RZ ;  /* 0x0000008004088210 */ /* 0x082fe20007f5e0ff */
[-C--:B------:R-:W-:Y:S01]  /*77b0*/  @!P0 IMAD R25, R50, R121.reuse, RZ ;  /* 0x0000007932198224 */ /* 0x080fe200078e02ff */
[----:B------:R1:W-:Y:S03]  /*77c0*/  @!P4 STG.E.U8 desc[UR36][R14.64+0x31], R49 ;  /* 0x000031310e00c986 */ /* 0x0003e6000c101124 */
[----:B------:R-:W-:Y:S01]  /*77d0*/  @!P0 IMAD.X R9, R5, 0x1, R125, P2 ;  /* 0x0000000105098824 */ /* 0x000fe200010e067d */
[C---:B------:R-:W-:Y:S02]  /*77e0*/  ISETP.LT.OR P2, PT, R3.reuse, 0x39, !P5 ;  /* 0x000000390300780c */ /* 0x040fe40006f41670 */
[----:B------:R-:W-:Y:S01]  /*77f0*/  ISETP.LT.OR P5, PT, R3, 0x3a, !P5 ;  /* 0x0000003a0300780c */ /* 0x000fe20006fa1670 */
[----:B------:R-:W-:Y:S01]  /*7800*/  @!P3 IMAD R51, R51, R121, RZ ;  /* 0x000000793333b224 */ /* 0x000fe200078e02ff */
[----:B--2---:R-:W-:Y:S01]  /*7810*/  @!P3 IADD3 R10, P4, R4, R128, RZ ;  /* 0x00000080040ab210 */ /* 0x004fe20007f9e0ff */
[----:B------:R2:W-:Y:S01]  /*7820*/  @!P0 STG.E.U8 desc[UR36][R8.64+0x30], R25 ;  /* 0x0000301908008986 */ /* 0x0005e2000c101124 */
[----:B------:R-:W-:-:S02]  /*7830*/  ISETP.LT.OR P0, PT, R3, 0x39, !P1 ;  /* 0x000000390300780c */ /* 0x000fc40004f01670 */
[----:B------:R-:W-:Y:S01]  /*7840*/  ISETP.LT.OR P1, PT, R3, 0x3a, !P1 ;  /* 0x0000003a0300780c */ /* 0x000fe20004f21670 */
[----:B------:R-:W-:-:S04]  /*7850*/  @!P3 IMAD.X R11, R5, 0x1, R125, P4 ;  /* 0x00000001050bb824 */ /* 0x000fc800020e067d */
[-C--:B------:R-:W-:Y:S01]  /*7860*/  @!P2 IMAD R3, R52, R121.reuse, RZ ;  /* 0x000000793403a224 */ /* 0x080fe200078e02ff */
[----:B------:R2:W-:Y:S01]  /*7870*/  @!P3 STG.E.U8 desc[UR36][R10.64+0x31], R51 ;  /* 0x000031330a00b986 */ /* 0x0005e2000c101124 */
[CC--:B0-----:R-:W-:Y:S01]  /*7880*/  @!P2 IADD3 R12, P3, R6.reuse, R128.reuse, RZ ;  /* 0x00000080060ca210 */ /* 0x0c1fe20007f7e0ff */
[-C--:B------:R-:W-:Y:S01]  /*7890*/  @!P5 IMAD R53, R53, R121.reuse, RZ ;  /* 0x000000793535d224 */ /* 0x080fe200078e02ff */
[-C--:B-1----:R-:W-:Y:S02]  /*78a0*/  @!P5 IADD3 R14, P4, R6, R128.reuse, RZ ;  /* 0x00000080060ed210 */ /* 0x082fe40007f9e0ff */
[-C--:B------:R-:W-:Y:S02]  /*78b0*/  @!P0 IMAD R21, R54, R121.reuse, RZ ;  /* 0x0000007936158224 */ /* 0x080fe400078e02ff */
[C-C-:B------:R-:W-:Y:S01]  /*78c0*/  @!P2 IMAD.X R13, R7.reuse, 0x1, R125.reuse, P3 ;  /* 0x00000001070da824 */ /* 0x140fe200018e067d */
[CC--:B------:R-:W-:Y:S01]  /*78d0*/  @!P0 IADD3 R6, P3, R4.reuse, R128.reuse, RZ ;  /* 0x0000008004068210 */ /* 0x0c0fe20007f7e0ff */
[--C-:B------:R-:W-:Y:S01]  /*78e0*/  @!P5 IMAD.X R15, R7, 0x1, R125.reuse, P4 ;  /* 0x00000001070fd824 */ /* 0x100fe200020e067d */
[----:B------:R-:W-:Y:S01]  /*78f0*/  @!P1 IADD3 R4, P4, R4, R128, RZ ;  /* 0x0000008004049210 */ /* 0x000fe20007f9e0ff */
[----:B------:R-:W-:Y:S01]  /*7900*/  @!P1 IMAD R55, R55, R121, RZ ;  /* 0x0000007937379224 */ /* 0x000fe200078e02ff */
[----:B------:R2:W-:Y:S01]  /*7910*/  @!P2 STG.E.U8 desc[UR36][R12.64+0x38], R3 ;  /* 0x000038030c00a986 */ /* 0x0005e2000c101124 */
[----:B------:R-:W-:-:S02]  /*7920*/  @!P0 IMAD.X R7, R5, 0x1, R125, P3 ;  /* 0x0000000105078824 */ /* 0x000fc400018e067d */
[----:B------:R-:W-:Y:S01]  /*7930*/  @!P1 IMAD.X R5, R5, 0x1, R125, P4 ;  /* 0x0000000105059824 */ /* 0x000fe200020e067d */
[----:B------:R2:W-:Y:S04]  /*7940*/  @!P5 STG.E.U8 desc[UR36][R14.64+0x39], R53 ;  /* 0x000039350e00d986 */ /* 0x0005e8000c101124 */
[----:B------:R2:W-:Y:S04]  /*7950*/  @!P0 STG.E.U8 desc[UR36][R6.64+0x38], R21 ;  /* 0x0000381506008986 */ /* 0x0005e8000c101124 */
[----:B------:R2:W-:Y:S02]  /*7960*/  @!P1 STG.E.U8 desc[UR36][R4.64+0x39], R55 ;  /* 0x0000393704009986 */ /* 0x0005e4000c101124 */
.L_x_105:
[----:B------:R-:W-:Y:S05]  /*7970*/  BSYNC B0 ;  /* 0x0000000000007941 */ /* 0x000fea0003800000 */
.L_x_33:
[----:B------:R-:W-:Y:S01]  /*7980*/  ULDC UR4, c[0x0][0xc] ;  /* 0x0000030000047ab9 */ /* 0x000fe20000000800 */
[----:B------:R-:W-:Y:S01]  /*7990*/  ULDC UR5, c[0x0][0x10] ;  /* 0x0000040000057ab9 */ /* 0x000fe20000000800 */
[----:B--2---:R-:W2:Y:S01]  /*79a0*/  LDC R3, c[0x0][0x14] ;  /* 0x00000500ff037b82 */ /* 0x004ea20000000800 */
[----:B------:R-:W-:Y:S01]  /*79b0*/  UIMAD.WIDE.U32 UR4, UR4, UR5, URZ ;  /* 0x00000005040472a5 */ /* 0x000fe2000f8e003f */
[----:B------:R-:W-:Y:S01]  /*79c0*/  PRMT R0, RZ, 0x7610, R0 ;  /* 0x00007610ff007816 */ /* 0x000fe20000000000 */
[----:B------:R-:W-:Y:S02]  /*79d0*/  IMAD.MOV.U32 R131, RZ, RZ, -0x1 ;  /* 0xffffffffff837424 */ /* 0x000fe400078e00ff */
[----:B------:R-:W-:Y:S02]  /*79e0*/  IMAD.MOV.U32 R120, RZ, RZ, -0x1 ;  /* 0xffffffffff787424 */ /* 0x000fe400078e00ff */
[----:B--2---:R-:W-:-:S04]  /*79f0*/  IMAD.WIDE.U32 R16, R3, UR4, R16 ;  /* 0x0000000403107c25 */ /* 0x004fc8000f8e0010 */
[----:B------:R-:W-:Y:S01]  /*7a00*/  IMAD R3, R3, UR5, RZ ;  /* 0x0000000503037c24 */ /* 0x000fe2000f8e02ff */
[----:B------:R-:W-:Y:S02]  /*7a10*/  ULDC.64 UR4, c[0x0][0x650] ;  /* 0x0001940000047ab9 */ /* 0x000fe40000000a00 */
[----:B------:R-:W-:Y:S01]  /*7a20*/  ISETP.GE.U32.AND P0, PT, R16, UR4, PT ;  /* 0x0000000410007c0c */ /* 0x000fe2000bf06070 */
[----:B------:R-:W-:-:S05]  /*7a30*/  IMAD.IADD R17, R17, 0x1, R3 ;  /* 0x0000000111117824 */ /* 0x000fca00078e0203 */
[----:B------:R-:W-:-:S13]  /*7a40*/  ISETP.GE.U32.AND.EX P0, PT, R17, UR5, PT, P0 ;  /* 0x0000000511007c0c */ /* 0x000fda000bf06100 */
[----:B------:R-:W-:Y:S05]  /*7a50*/  @P0 BRA `(.L_x_106) ;  /* 0x0000000400640947 */ /* 0x000fea0003800000 */
[----:B0---4-:R-:W0:Y:S01]  /*7a60*/  S2R R12, SR_CTAID.X ;  /* 0x00000000000c7919 */ /* 0x011e220000002500 */
[----:B------:R-:W2:Y:S01]  /*7a70*/  LDC.64 R10, c[0x0][0x628] ;  /* 0x00018a00ff0a7b82 */ /* 0x000ea20000000a00 */
[----:B------:R-:W-:Y:S01]  /*7a80*/  ULDC UR4, c[0x0][0x150] ;  /* 0x0000540000047ab9 */ /* 0x000fe20000000800 */
[----:B------:R-:W-:Y:S01]  /*7a90*/  IMAD.MOV.U32 R8, RZ, RZ, R16 ;  /* 0x000000ffff087224 */ /* 0x000fe200078e0010 */
[----:B------:R-:W3:Y:S01]  /*7aa0*/  S2R R24, SR_CTAID.Y ;  /* 0x0000000000187919 */ /* 0x000ee20000002600 */
[----:B------:R-:W-:-:S04]  /*7ab0*/  IMAD.MOV.U32 R9, RZ, RZ, R17 ;  /* 0x000000ffff097224 */ /* 0x000fc800078e0011 */
[----:B------:R-:W4:Y:S08]  /*7ac0*/  LDC R21, c[0x0][0x144] ;  /* 0x00005100ff157b82 */ /* 0x000f300000000800 */
[----:B------:R-:W1:Y:S08]  /*7ad0*/  LDC R0, c[0x0][0x630] ;  /* 0x00018c00ff007b82 */ /* 0x000e700000000800 */
[----:B------:R-:W1:Y:S01]  /*7ae0*/  LDC.64 R14, c[0x0][0x620] ;  /* 0x00018800ff0e7b82 */ /* 0x000e620000000a00 */
[----:B--2---:R-:W-:-:S04]  /*7af0*/  ISETP.NE.U32.AND P0, PT, R10, RZ, PT ;  /* 0x000000ff0a00720c */ /* 0x004fc80003f05070 */
[----:B------:R-:W-:Y:S02]  /*7b00*/  ISETP.NE.AND.EX P0, PT, R11, RZ, PT, P0 ;  /* 0x000000ff0b00720c */ /* 0x000fe40003f05300 */
[----:B0-----:R-:W-:-:S05]  /*7b10*/  I2FP.F32.U32 R3, R12 ;  /* 0x0000000c00037245 */ /* 0x001fca0000201000 */
[----:B------:R-:W-:-:S04]  /*7b20*/  FMUL R3, R3, UR4 ;  /* 0x0000000403037c20 */ /* 0x000fc80008400000 */
[----:B------:R0:W2:Y:S02]  /*7b30*/  F2I.U32.TRUNC.NTZ R20, R3 ;  /* 0x0000000300147305 */ /* 0x0000a4000020f000 */
[----:B---34-:R-:W-:Y:S05]  /*7b40*/  @!P0 BRA `(.L_x_107) ;  /* 0x0000000000288947 */ /* 0x018fea0003800000 */
[----:B0-----:R-:W0:Y:S02]  /*7b50*/  LDC R3, c[0x0][0x634] ;  /* 0x00018d00ff037b82 */ /* 0x001e240000000800 */
[----:B0-----:R-:W-:-:S05]  /*7b60*/  IADD3 R3, P0, R16, R3, RZ ;  /* 0x0000000310037210 */ /* 0x001fca0007f1e0ff */
[----:B------:R-:W-:-:S04]  /*7b70*/  IMAD.X R13, RZ, RZ, R17, P0 ;  /* 0x000000ffff0d7224 */ /* 0x000fc800000e0611 */
[----:B-1----:R-:W-:-:S04]  /*7b80*/  IMAD.WIDE.U32 R4, R13, R10, RZ ;  /* 0x0000000a0d047225 */ /* 0x002fc800078e00ff */
[----:B------:R-:W-:-:S04]  /*7b90*/  IMAD.WIDE.U32 R6, P0, R3, R11, R4 ;  /* 0x0000000b03067225 */ /* 0x000fc80007800004 */
[----:B------:R-:W-:-:S04]  /*7ba0*/  IMAD.WIDE.U32 R4, R3, R10, RZ ;  /* 0x0000000a03047225 */ /* 0x000fc800078e00ff */
[----:B------:R-:W-:Y:S01]  /*7bb0*/  IMAD.X R9, RZ, RZ, RZ, P0 ;  /* 0x000000ffff097224 */ /* 0x000fe200000e06ff */
[----:B------:R-:W-:Y:S01]  /*7bc0*/  IADD3 RZ, P0, R5, R6, RZ ;  /* 0x0000000605ff7210 */ /* 0x000fe20007f1e0ff */
[----:B------:R-:W-:-:S04]  /*7bd0*/  IMAD.MOV.U32 R8, RZ, RZ, R7 ;  /* 0x000000ffff087224 */ /* 0x000fc800078e0007 */
[----:B------:R-:W-:-:S08]  /*7be0*/  IMAD.WIDE.U32.X R8, R13, R11, R8, P0 ;  /* 0x0000000b0d087225 */ /* 0x000fd000000e0408 */
.L_x_107:
[----:B------:R-:W3:Y:S01]  /*7bf0*/  LDC.64 R28, c[0x0][0x640] ;  /* 0x00019000ff1c7b82 */ /* 0x000ee20000000a00 */
[-CC-:B-1----:R-:W-:Y:S01]  /*7c00*/  SHF.R.U64 R120, R8, R0.reuse, R9.reuse ;  /* 0x0000000008787219 */ /* 0x182fe20000001209 */
[----:B--2---:R-:W-:Y:S01]  /*7c10*/  IMAD.MOV R20, RZ, RZ, -R20 ;  /* 0x000000ffff147224 */ /* 0x004fe200078e0a14 */
[----:B------:R-:W-:Y:S01]  /*7c20*/  SHF.R.U32.HI R0, RZ, R0, R9 ;  /* 0x00000000ff007219 */ /* 0x000fe20000011609 */
[----:B------:R-:W-:Y:S01]  /*7c30*/  ULDC UR4, c[0x0][0x154] ;  /* 0x0000550000047ab9 */ /* 0x000fe20000000800 */
[----:B0-----:R-:W-:Y:S01]  /*7c40*/  IADD3 R3, P0, RZ, -R120, RZ ;  /* 0x80000078ff037210 */ /* 0x001fe20007f1e0ff */
[----:B------:R-:W-:Y:S02]  /*7c50*/  IMAD R21, R21, R20, R12 ;  /* 0x0000001415157224 */ /* 0x000fe400078e020c */
[----:B------:R-:W0:Y:S01]  /*7c60*/  LDC R6, c[0x0][0x618] ;  /* 0x00018600ff067b82 */ /* 0x000e220000000800 */
[----:B------:R-:W-:Y:S02]  /*7c70*/  IMAD.MOV.U32 R7, RZ, RZ, 0x1 ;  /* 0x00000001ff077424 */ /* 0x000fe400078e00ff */
[----:B------:R-:W-:-:S04]  /*7c80*/  IMAD.X R5, RZ, RZ, ~R0, P0 ;  /* 0x000000ffff057224 */ /* 0x000fc800000e0e00 */
[-C--:B------:R-:W-:Y:S01]  /*7c90*/  IMAD R0, R5, R14.reuse, RZ ;  /* 0x0000000e05007224 */ /* 0x080fe200078e02ff */
[----:B------:R-:W1:Y:S01]  /*7ca0*/  LDC R8, c[0x0][0x608] ;  /* 0x00018200ff087b82 */ /* 0x000e620000000800 */
[----:B------:R-:W-:-:S04]  /*7cb0*/  IMAD.WIDE.U32 R4, R3, R14, R16 ;  /* 0x0000000e03047225 */ /* 0x000fc800078e0010 */
[----:B------:R-:W-:Y:S01]  /*7cc0*/  IMAD R3, R3, R15, R0 ;  /* 0x0000000f03037224 */ /* 0x000fe200078e0200 */
[----:B------:R-:W-:Y:S02]  /*7cd0*/  I2FP.F32.U32 R0, R24 ;  /* 0x0000001800007245 */ /* 0x000fe40000201000 */
[----:B------:R-:W2:Y:S01]  /*7ce0*/  LDC R26, c[0x0][0x658] ;  /* 0x00019600ff1a7b82 */ /* 0x000ea20000000800 */
[----:B------:R-:W-:Y:S01]  /*7cf0*/  IMAD.IADD R3, R5, 0x1, R3 ;  /* 0x0000000105037824 */ /* 0x000fe200078e0203 */
[----:B---3--:R-:W-:Y:S01]  /*7d00*/  ISETP.NE.U32.AND P0, PT, R28, RZ, PT ;  /* 0x000000ff1c00720c */ /* 0x008fe20003f05070 */
[----:B------:R-:W-:Y:S01]  /*7d10*/  FMUL R0, R0, UR4 ;  /* 0x0000000400007c20 */ /* 0x000fe20008400000 */
[----:B------:R-:W-:Y:S02]  /*7d20*/  IMAD.MOV.U32 R5, RZ, RZ, -0x1 ;  /* 0xffffffffff057424 */ /* 0x000fe400078e00ff */
[----:B------:R-:W-:Y:S01]  /*7d30*/  ISETP.NE.AND.EX P0, PT, R29, RZ, PT, P0 ;  /* 0x000000ff1d00720c */ /* 0x000fe20003f05300 */
[----:B------:R3:W4:Y:S01]  /*7d40*/  F2I.U32.TRUNC.NTZ R13, R0 ;  /* 0x00000000000d7305 */ /* 0x000722000020f000 */
[----:B------:R-:W3:Y:S01]  /*7d50*/  LDC R15, c[0x0][0x148] ;  /* 0x00005200ff0f7b82 */ /* 0x000ee20000000800 */
[----:B0-----:R-:W-:-:S02]  /*7d60*/  SHF.R.U64 R12, R4, R6, R3 ;  /* 0x00000006040c7219 */ /* 0x001fc40000001203 */
[----:B------:R-:W-:-:S05]  /*7d70*/  SHF.R.U32.HI R3, RZ, R6, R3 ;  /* 0x00000006ff037219 */ /* 0x000fca0000011603 */
[----:B------:R-:W0:Y:S01]  /*7d80*/  LDC R20, c[0x0][0x600] ;  /* 0x00018000ff147b82 */ /* 0x000e220000000800 */
[-CC-:B-1----:R-:W-:Y:S02]  /*7d90*/  SHF.R.U64 R10, R12, R8.reuse, R3.reuse ;  /* 0x000000080c0a7219 */ /* 0x182fe40000001203 */
[----:B------:R-:W-:-:S05]  /*7da0*/  SHF.R.U32.HI R3, RZ, R8, R3 ;  /* 0x00000008ff037219 */ /* 0x000fca0000011603 */
[----:B------:R-:W1:Y:S01]  /*7db0*/  LDC R27, c[0x0][0x648] ;  /* 0x00019200ff1b7b82 */ /* 0x000e620000000800 */
[-C--:B--2---:R-:W-:Y:S02]  /*7dc0*/  SHF.L.U32 R4, R5, R26.reuse, RZ ;  /* 0x0000001a05047219 */ /* 0x084fe400000006ff */
[--C-:B------:R-:W-:Y:S02]  /*7dd0*/  SHF.R.U64 R14, R10, R26, R3.reuse ;  /* 0x0000001a0a0e7219 */ /* 0x100fe40000001203 */
[----:B------:R-:W-:Y:S02]  /*7de0*/  LOP3.LUT R25, RZ, R4, RZ, 0x33, !PT ;  /* 0x00000004ff197212 */ /* 0x000fe400078e33ff */
[-C--:B------:R-:W-:Y:S01]  /*7df0*/  SHF.R.U32.HI R5, RZ, R26.reuse, R3 ;  /* 0x0000001aff057219 */ /* 0x080fe20000011603 */
[----:B------:R-:W2:Y:S01]  /*7e00*/  LDC R30, c[0x0][0x638] ;  /* 0x00018e00ff1e7b82 */ /* 0x000ea20000000800 */
[----:B------:R-:W-:Y:S01]  /*7e10*/  SHF.L.U32 R130, R7, R26, RZ ;  /* 0x0000001a07827219 */ /* 0x000fe200000006ff */
[----:B------:R-:W-:-:S06]  /*7e20*/  IMAD.MOV.U32 R4, RZ, RZ, R14 ;  /* 0x000000ffff047224 */ /* 0x000fcc00078e000e */
[----:B------:R-:W0:Y:S01]  /*7e30*/  LDC R31, c[0x0][0x610] ;  /* 0x00018400ff1f7b82 */ /* 0x000e220000000800 */
[----:B----4-:R-:W-:Y:S05]  /*7e40*/  @!P0 BRA `(.L_x_108) ;  /* 0x0000000000288947 */ /* 0x010fea0003800000 */
        /* <DEDUP_REMOVED lines=10> */
.L_x_108:
[----:B------:R-:W-:Y:S01]  /*7ef0*/  ISETP.NE.AND P0, PT, R2, 0x1, PT ;  /* 0x000000010200780c */ /* 0x000fe20003f05270 */
[----:B0-----:R-:W-:Y:S01]  /*7f00*/  VIADD R7, R20, 0xffffffff ;  /* 0xffffffff14077836 */ /* 0x001fe20000000000 */
[----:B-1-3--:R-:W-:Y:S01]  /*7f10*/  SHF.R.U64 R0, R4, R27, R5 ;  /* 0x0000001b04007219 */ /* 0x00afe20000001205 */
[----:B------:R-:W-:Y:S01]  /*7f20*/  IMAD.MOV R13, RZ, RZ, -R13 ;  /* 0x000000ffff0d7224 */ /* 0x000fe200078e0a0d */
[----:B------:R-:W-:Y:S01]  /*7f30*/  LOP3.LUT R5, R10, R25, RZ, 0xc0, !PT ;  /* 0x000000190a057212 */ /* 0x000fe200078ec0ff */
[----:B------:R-:W-:Y:S02]  /*7f40*/  IMAD.MOV.U32 R4, RZ, RZ, 0x1 ;  /* 0x00000001ff047424 */ /* 0x000fe400078e00ff */
[----:B------:R-:W-:Y:S02]  /*7f50*/  IMAD.MOV R3, RZ, RZ, -R0 ;  /* 0x000000ffff037224 */ /* 0x000fe400078e0a00 */
[----:B------:R-:W-:Y:S01]  /*7f60*/  IMAD R130, R130, R0, R5 ;  /* 0x0000000082827224 */ /* 0x000fe200078e0205 */
[----:B------:R-:W-:Y:S01]  /*7f70*/  LOP3.LUT R5, R12, R7, RZ, 0xc0, !PT ;  /* 0x000000070c057212 */ /* 0x000fe200078ec0ff */
[----:B--2---:R-:W-:-:S02]  /*7f80*/  IMAD R0, R3, R30, R14 ;  /* 0x0000001e03007224 */ /* 0x004fc400078e020e */
[----:B------:R-:W-:Y:S02]  /*7f90*/  @P0 IMAD R21, R15, R13, R24 ;  /* 0x0000000d0f150224 */ /* 0x000fe400078e0218 */
[----:B------:R-:W-:Y:S01]  /*7fa0*/  IMAD R3, R0, R20, R5 ;  /* 0x0000001400037224 */ /* 0x000fe200078e0205 */
[----:B------:R-:W-:Y:S01]  /*7fb0*/  PRMT R0, R4, 0x7610, R0 ;  /* 0x0000761004007816 */ /* 0x000fe20000000000 */
[----:B------:R-:W-:-:S05]  /*7fc0*/  IMAD R130, R130, R31, R21 ;  /* 0x0000001f82827224 */ /* 0x000fca00078e0215 */
[----:B------:R-:W-:Y:S02]  /*7fd0*/  SEL R131, R3, R130, !P0 ;  /* 0x0000008203837207 */ /* 0x000fe40004000000 */
[----:B------:R-:W-:-:S07]  /*7fe0*/  SEL R130, R130, R3, !P0 ;  /* 0x0000000382827207 */ /* 0x000fce0004000000 */
.L_x_106:
[----:B------:R-:W-:-:S13]  /*7ff0*/  LOP3.LUT P0, RZ, R0, 0xff, RZ, 0xc0, !PT ;  /* 0x000000ff00ff7812 */ /* 0x000fda000780c0ff */
[----:B------:R-:W-:Y:S05]  /*8000*/  @P0 BRA `(.L_x_109) ;  /* 0xffffff9000bc0947 */ /* 0x000fea000383ffff */
[----:B------:R-:W-:Y:S05]  /*8010*/  EXIT ;  /* 0x000000000000794d */ /* 0x000fea0003800000 */
.L_x_8:
[----:B0-----:R-:W-:Y:S01]  /*8020*/  ULDC.64 UR4, c[0x0][0x650] ;  /* 0x0001940000047ab9 */ /* 0x001fe20000000a00 */
        /* <DEDUP_REMOVED lines=25> */
.L_x_111:
[----:B------:R-:W0:Y:S01]  /*81c0*/  LDC.64 R28, c[0x0][0x640] ;  /* 0x00019000ff1c7b82 */ /* 0x000e220000000a00 */
[-CC-:B------:R-:W-:Y:S01]  /*81d0*/  SHF.R.U64 R22, R12, R6.reuse, R13.reuse ;  /* 0x000000060c167219 */ /* 0x180fe2000000120d */
[----:B------:R-:W-:Y:S01]  /*81e0*/  IMAD.MOV.U32 R30, RZ, RZ, 0x1 ;  /* 0x00000001ff1e7424 */ /* 0x000fe200078e00ff */
[----:B------:R-:W-:Y:S02]  /*81f0*/  SHF.R.U32.HI R6, RZ, R6, R13 ;  /* 0x00000006ff067219 */ /* 0x000fe4000001160d */
        /* <DEDUP_REMOVED lines=8> */
[----:B------:R-:W-:Y:S01]  /*8280*/  IMAD.IADD R9, R9, 0x1, R11 ;  /* 0x0000000109097824 */ /* 0x000fe200078e020b */
[----:B0-----:R-:W-:-:S04]  /*8290*/  ISETP.NE.U32.AND P0, PT, R28, RZ, PT ;  /* 0x000000ff1c00720c */ /* 0x001fc80003f05070 */
[----:B------:R-:W-:Y:S02]  /*82a0*/  ISETP.NE.AND.EX P0, PT, R29, RZ, PT, P0 ;  /* 0x000000ff1d00720c */ /* 0x000fe40003f05300 */
[----:B------:R-:W0:Y:S01]  /*82b0*/  LDC R20, c[0x0][0x600] ;  /* 0x00018000ff147b82 */ /* 0x000e220000000800 */
[-CC-:B-1----:R-:W-:Y:S01]  /*82c0*/  SHF.R.U64 R14, R8, R10.reuse, R9.reuse ;  /* 0x0000000a080e7219 */ /* 0x182fe20000001209 */
[----:B------:R-:W-:Y:S01]  /*82d0*/  IMAD.MOV.U32 R8, RZ, RZ, -0x1 ;  /* 0xffffffffff087424 */ /* 0x000fe200078e00ff */
[----:B------:R-:W-:-:S05]  /*82e0*/  SHF.R.U32.HI R9, RZ, R10, R9 ;  /* 0x0000000aff097219 */ /* 0x000fca0000011609 */
[----:B------:R-:W1:Y:S01]  /*82f0*/  LDC R26, c[0x0][0x648] ;  /* 0x00019200ff1a7b82 */ /* 0x000e620000000800 */
[-CC-:B--2---:R-:W-:Y:S02]  /*8300*/  SHF.R.U64 R21, R14, R12.reuse, R9.reuse ;  /* 0x0000000c0e157219 */ /* 0x184fe40000001209 */
[----:B------:R-:W-:-:S05]  /*8310*/  SHF.R.U32.HI R6, RZ, R12, R9 ;  /* 0x0000000cff067219 */ /* 0x000fca0000011609 */
[----:B------:R-:W2:Y:S01]  /*8320*/  LDC R27, c[0x0][0x638] ;  /* 0x00018e00ff1b7b82 */ /* 0x000ea20000000800 */
[-C--:B---3--:R-:W-:Y:S02]  /*8330*/  SHF.L.U32 R8, R8, R25.reuse, RZ ;  /* 0x0000001908087219 */ /* 0x088fe400000006ff */
[-CC-:B------:R-:W-:Y:S02]  /*8340*/  SHF.R.U64 R23, R21, R25.reuse, R6.reuse ;  /* 0x0000001915177219 */ /* 0x180fe40000001206 */
[----:B------:R-:W-:Y:S02]  /*8350*/  LOP3.LUT R32, RZ, R8, RZ, 0x33, !PT ;  /* 0x00000008ff207212 */ /* 0x000fe400078e33ff */
[----:B------:R-:W-:Y:S01]  /*8360*/  SHF.R.U32.HI R9, RZ, R25, R6 ;  /* 0x00000019ff097219 */ /* 0x000fe20000011606 */
[----:B------:R-:W3:Y:S01]  /*8370*/  LDC R31, c[0x0][0x610] ;  /* 0x00018400ff1f7b82 */ /* 0x000ee20000000800 */
[----:B------:R-:W-:Y:S01]  /*8380*/  IMAD.MOV.U32 R8, RZ, RZ, R23 ;  /* 0x000000ffff087224 */ /* 0x000fe200078e0017 */
[----:B------:R-:W-:Y:S06]  /*8390*/  @!P0 BRA `(.L_x_112) ;  /* 0x0000000000288947 */ /* 0x000fec0003800000 */
        /* <DEDUP_REMOVED lines=10> */
.L_x_112:
[----:B------:R-:W-:Y:S02]  /*8440*/  ISETP.NE.AND P0, PT, R2, 0x1, PT ;  /* 0x000000010200780c */ /* 0x000fe40003f05270 */
[----:B-1----:R-:W-:Y:S01]  /*8450*/  SHF.R.U64 R6, R8, R26, R9 ;  /* 0x0000001a08067219 */ /* 0x002fe20000001209 */
[----:B0-----:R-:W-:Y:S01]  /*8460*/  VIADD R9, R20, 0xffffffff ;  /* 0xffffffff14097836 */ /* 0x001fe20000000000 */
[----:B------:R-:W-:Y:S02]  /*8470*/  SHF.L.U32 R30, R30, R25, RZ ;  /* 0x000000191e1e7219 */ /* 0x000fe400000006ff */
[----:B------:R-:W-:Y:S01]  /*8480*/  LOP3.LUT R5, R21, R32, RZ, 0xc0, !PT ;  /* 0x0000002015057212 */ /* 0x000fe200078ec0ff */
[----:B------:R-:W-:-:S04]  /*8490*/  IMAD.MOV R8, RZ, RZ, -R6 ;  /* 0x000000ffff087224 */ /* 0x000fc800078e0a06 */
[----:B------:R-:W-:Y:S01]  /*84a0*/  IMAD R6, R30, R6, R5 ;  /* 0x000000061e067224 */ /* 0x000fe200078e0205 */
[----:B------:R-:W-:Y:S01]  /*84b0*/  LOP3.LUT R5, R14, R9, RZ, 0xc0, !PT ;  /* 0x000000090e057212 */ /* 0x000fe200078ec0ff */
[----:B------:R-:W-:Y:S02]  /*84c0*/  @P0 IMAD R3, R7, R24, R4 ;  /* 0x0000001807030224 */ /* 0x000fe400078e0204 */
[----:B--2---:R-:W-:Y:S02]  /*84d0*/  IMAD R4, R8, R27, R23 ;  /* 0x0000001b08047224 */ /* 0x004fe400078e0217 */
[----:B---3--:R-:W-:Y:S02]  /*84e0*/  IMAD R3, R6, R31, R3 ;  /* 0x0000001f06037224 */ /* 0x008fe400078e0203 */
[----:B------:R-:W-:Y:S02]  /*84f0*/  IMAD R4, R4, R20, R5 ;  /* 0x0000001404047224 */ /* 0x000fe400078e0205 */
[----:B------:R-:W-:-:S02]  /*8500*/  IMAD.MOV.U32 R8, RZ, RZ, 0x1 ;  /* 0x00000001ff087424 */ /* 0x000fc400078e00ff */
[----:B------:R-:W-:Y:S01]  /*8510*/  IMAD.MOV.U32 R6, RZ, RZ, R22 ;  /* 0x000000ffff067224 */ /* 0x000fe200078e0016 */
[----:B------:R-:W-:Y:S02]  /*8520*/  SEL R21, R4, R3, !P0 ;  /* 0x0000000304157207 */ /* 0x000fe40004000000 */
[----:B------:R-:W-:-:S07]  /*8530*/  SEL R20, R3, R4, !P0 ;  /* 0x0000000403147207 */ /* 0x000fce0004000000 */
.L_x_110:
[----:B------:R-:W-:-:S08]  /*8540*/  NOP ;  /* 0x0000000000007918 */ /* 0x000fd00000000000 */
[----:B------:R-:W0:-:S00]  /*8550*/  USETMAXREG.DEALLOC.CTAPOOL 0x28 ;  /* 0x00000028000079c8 */ /* 0x000e0000080e0500 */
[----:B0-----:R-:W-:-:S13]  /*8560*/  ISETP.NE.AND P0, PT, R0, RZ, PT ;  /* 0x000000ff0000720c */ /* 0x001fda0003f05270 */
[----:B------:R-:W-:Y:S05]  /*8570*/  @P0 EXIT ;  /* 0x000000000000094d */ /* 0x000fea0003800000 */
[----:B------:R-:W-:Y:S01]  /*8580*/  LOP3.LUT P0, RZ, R8, 0xff, RZ, 0xc0, !PT ;  /* 0x000000ff08ff7812 */ /* 0x000fe2000780c0ff */
[----:B------:R-:W-:Y:S02]  /*8590*/  IMAD.MOV.U32 R0, RZ, RZ, 0x1 ;  /* 0x00000001ff007424 */ /* 0x000fe400078e00ff */
[----:B------:R-:W-:-:S10]  /*85a0*/  IMAD.MOV.U32 R3, RZ, RZ, RZ ;  /* 0x000000ffff037224 */ /* 0x000fd400078e00ff */
[----:B------:R-:W-:Y:S05]  /*85b0*/  @!P0 BRA `(.L_x_113) ;  /* 0x0000000c004c8947 */ /* 0x000fea0003800000 */
[----:B------:R-:W0:Y:S01]  /*85c0*/  LDC R0, c[0x0][0x28c] ;  /* 0x0000a300ff007b82 */ /* 0x000e220000000800 */
[----:B------:R-:W1:Y:S01]  /*85d0*/  S2R R10, SR_CgaCtaId ;  /* 0x00000000000a7919 */ /* 0x000e620000008800 */
[----:B------:R-:W-:Y:S01]  /*85e0*/  ULDC UR5, c[0x0][0x658] ;  /* 0x0001960000057ab9 */ /* 0x000fe20000000800 */
[----:B------:R-:W-:Y:S01]  /*85f0*/  UMOV UR7, 0xffffffff ;  /* 0xffffffff00077882 */ /* 0x000fe20000000000 */
[----:B------:R-:W-:Y:S01]  /*8600*/  ULDC UR6, c[0x0][0xc] ;  /* 0x0000030000067ab9 */ /* 0x000fe20000000800 */
[----:B------:R-:W-:Y:S01]  /*8610*/  USHF.L.U32 UR8, UR7, UR5, URZ ;  /* 0x0000000507087299 */ /* 0x000fe2000800063f */
[----:B------:R-:W-:Y:S01]  /*8620*/  BSSY B0, `(.L_x_113) ;  /* 0x00000cc000007945 */ /* 0x000fe20003800000 */
[----:B------:R-:W-:Y:S01]  /*8630*/  UMOV UR9, 0x1 ;  /* 0x0000000100097882 */ /* 0x000fe20000000000 */
[----:B------:R-:W-:Y:S01]  /*8640*/  ULDC UR7, c[0x0][0x10] ;  /* 0x0000040000077ab9 */ /* 0x000fe20000000800 */
[----:B------:R-:W-:Y:S01]  /*8650*/  USHF.L.U32 UR18, UR9, UR5, URZ ;  /* 0x0000000509127299 */ /* 0x000fe2000800063f */
[----:B------:R-:W-:Y:S01]  /*8660*/  IMAD.MOV.U32 R9, RZ, RZ, 0x1 ;  /* 0x00000001ff097424 */ /* 0x000fe200078e00ff */
[----:B------:R-:W-:Y:S01]  /*8670*/  UIMAD.WIDE.U32 UR6, UR6, UR7, URZ ;  /* 0x00000007060672a5 */ /* 0x000fe2000f8e003f */
[----:B------:R-:W-:Y:S01]  /*8680*/  LOP3.LUT R13, R19, 0x2, RZ, 0xfc, !PT ;  /* 0x00000002130d7812 */ /* 0x000fe200078efcff */
[----:B------:R-:W-:Y:S01]  /*8690*/  ULDC UR5, c[0x0][0x14] ;  /* 0x0000050000057ab9 */ /* 0x000fe20000000800 */
[----:B------:R-:W-:Y:S01]  /*86a0*/  ULDC UR4, c[0x0][0x600] ;  /* 0x0001800000047ab9 */ /* 0x000fe20000000800 */
[----:B------:R-:W-:-:S02]  /*86b0*/  UIMAD.WIDE.U32 UR22, UR6, UR5, URZ ;  /* 0x00000005061672a5 */ /* 0x000fc4000f8e003f */
[----:B------:R-:W-:Y:S02]  /*86c0*/  UIMAD UR13, UR7, UR5, URZ ;  /* 0x00000005070d72a4 */ /* 0x000fe4000f8e023f */
[----:B------:R-:W-:Y:S02]  /*86d0*/  UIADD3 UR4, UR4, -0x1, URZ ;  /* 0xffffffff04047890 */ /* 0x000fe4000fffe03f */
[----:B------:R-:W-:Y:S02]  /*86e0*/  ULOP3.LUT UR17, URZ, UR8, URZ, 0x33, !UPT ;  /* 0x000000083f117292 */ /* 0x000fe4000f8e333f */
[----:B------:R-:W-:Y:S01]  /*86f0*/  UIADD3 UR13, UR23, UR13, URZ ;  /* 0x0000000d170d7290 */ /* 0x000fe2000fffe03f */
[----:B0-----:R-:W-:Y:S01]  /*8700*/  VIADD R0, R0, 0x3f ;  /* 0x0000003f00007836 */ /* 0x001fe20000000000 */
[----:B------:R-:W-:-:S04]  /*8710*/  ULDC.64 UR24, c[0x0][0x198] ;  /* 0x0000660000187ab9 */ /* 0x000fc80000000a00 */
[----:B------:R-:W-:-:S04]  /*8720*/  SHF.R.S32.HI R3, RZ, 0x1f, R0 ;  /* 0x0000001fff037819 */ /* 0x000fc80000011400 */
[----:B------:R-:W-:Y:S01]  /*8730*/  LEA.HI R8, R3, R0, RZ, 0x6 ;  /* 0x0000000003087211 */ /* 0x000fe200078f30ff */
[C---:B-1----:R-:W-:Y:S02]  /*8740*/  IMAD.SHL.U32 R4, R10.reuse, 0x800, RZ ;  /* 0x000008000a047824 */ /* 0x042fe400078e00ff */
[----:B------:R-:W-:Y:S01]  /*8750*/  IMAD.SHL.U32 R10, R10, 0x20, RZ ;  /* 0x000000200a0a7824 */ /* 0x000fe200078e00ff */
[----:B------:R-:W-:Y:S01]  /*8760*/  SHF.R.S32.HI R8, RZ, 0x6, R8 ;  /* 0x00000006ff087819 */ /* 0x000fe20000011408 */
[----:B------:R-:W-:Y:S01]  /*8770*/  IMAD.MOV.U32 R0, RZ, RZ, 0x1 ;  /* 0x00000001ff007424 */ /* 0x000fe200078e00ff */
[----:B------:R-:W-:Y:S01]  /*8780*/  LOP3.LUT R4, R4, 0x800, RZ, 0xc0, !PT ;  /* 0x0000080004047812 */ /* 0x000fe200078ec0ff */
[----:B------:R-:W-:Y:S01]  /*8790*/  IMAD.MOV.U32 R3, RZ, RZ, RZ ;  /* 0x000000ffff037224 */ /* 0x000fe200078e00ff */
[----:B------:R-:W-:Y:S01]  /*87a0*/  LOP3.LUT R10, R10, 0x20, RZ, 0xc0, !PT ;  /* 0x000000200a0a7812 */ /* 0x000fe200078ec0ff */
[----:B------:R-:W-:Y:S01]  /*87b0*/  VIADD R12, R8, 0x1 ;  /* 0x00000001080c7836 */ /* 0x000fe20000000000 */
[----:B------:R-:W-:-:S07]  /*87c0*/  LOP3.LUT R11, R4, 0x30180, RZ, 0xfc, !PT ;  /* 0x00030180040b7812 */ /* 0x000fce00078efcff */
.L_x_124:
[----:B------:R-:W-:-:S03]  /*87d0*/  UMOV UR5, 0xffffffff ;  /* 0xffffffff00057882 */ /* 0x000fc60000000000 */
[----:B------:R-:W-:Y:S05]  /*87e0*/  BRA.DIV UR5, `(.L_x_114) ;  /* 0x0000001205387947 */ /* 0x000fea000b800000 */
[----:B------:R-:W-:-:S13]  /*87f0*/  ELECT P6, URZ, PT ;  /* 0x00000000003f782f */ /* 0x000fda00038c0000 */
.L_x_139:
[----:B------:R-:W0:Y:S01]  /*8800*/  LDC R4, c[0x0][0x28c] ;  /* 0x0000a300ff047b82 */ /* 0x000e220000000800 */
[----:B------:R-:W-:Y:S01]  /*8810*/  BSSY B1, `(.L_x_115) ;  /* 0x0000038000017945 */ /* 0x000fe20003800000 */
[----:B0-----:R-:W-:-:S13]  /*8820*/  ISETP.LT.OR P6, PT, R4, 0x1, !P6 ;  /* 0x000000010400780c */ /* 0x001fda00077c1670 */
[----:B------:R-:W-:Y:S05]  /*8830*/  @P6 BRA `(.L_x_116) ;  /* 0x0000000000d46947 */ /* 0x000fea0003800000 */
[----:B------:R-:W-:Y:S02]  /*8840*/  IMAD R21, R21, 0x40, R10 ;  /* 0x0000004015157824 */ /* 0x000fe400078e020a */
[----:B------:R-:W-:Y:S02]  /*8850*/  IMAD R22, R20, 0x180, RZ ;  /* 0x0000018014167824 */ /* 0x000fe400078e02ff */
[----:B------:R-:W-:Y:S02]  /*8860*/  IMAD.MOV.U32 R24, RZ, RZ, RZ ;  /* 0x000000ffff187224 */ /* 0x000fe400078e00ff */
[----:B------:R-:W-:Y:S02]  /*8870*/  IMAD.MOV.U32 R4, RZ, RZ, R12 ;  /* 0x000000ffff047224 */ /* 0x000fe400078e000c */
[----:B------:R-:W-:Y:S02]  /*8880*/  IMAD.MOV.U32 R5, RZ, RZ, R0 ;  /* 0x000000ffff057224 */ /* 0x000fe400078e0000 */
[----:B------:R-:W-:-:S07]  /*8890*/  IMAD.MOV.U32 R14, RZ, RZ, R3 ;  /* 0x000000ffff0e7224 */ /* 0x000fce00078e0003 */
.L_x_119:
[----:B------:R-:W0:Y:S01]  /*88a0*/  S2R R20, SR_CgaCtaId ;  /* 0x0000000000147919 */ /* 0x000e220000008800 */
[----:B------:R-:W-:Y:S02]  /*88b0*/  MOV R7, 0x400 ;  /* 0x0000040000077802 */ /* 0x000fe40000000f00 */
[----:B------:R-:W-:-:S13]  /*88c0*/  LOP3.LUT P1, RZ, R18, 0x7f, RZ, 0xc0, !PT ;  /* 0x0000007f12ff7812 */ /* 0x000fda000782c0ff */
[----:B------:R-:W1:Y:S01]  /*88d0*/  @!P1 LDC R15, c[0x0][0x500] ;  /* 0x00014000ff0f9b82 */ /* 0x000e620000000800 */
[----:B0-----:R-:W-:Y:S02]  /*88e0*/  LEA R23, R20, R7, 0x18 ;  /* 0x0000000714177211 */ /* 0x001fe400078ec0ff */
[----:B------:R-:W-:-:S03]  /*88f0*/  SHF.L.U32 R7, R5, 0x1f, RZ ;  /* 0x0000001f05077819 */ /* 0x000fc600000006ff */
[----:B------:R-:W-:-:S04]  /*8900*/  IMAD R20, R14, 0x8, R23 ;  /* 0x000000080e147824 */ /* 0x000fc800078e0217 */
[----:B------:R-:W0:Y:S02]  /*8910*/  SYNCS.PHASECHK.TRANS64.TRYWAIT P0, [R20+URZ+0x40], R7 ;  /* 0x00004007140075a7 */ /* 0x000e24000800017f */
[----:B01----:R-:W-:Y:S05]  /*8920*/  @!P0 BRA `(.L_x_117) ;  /* 0x0000001000088947 */ /* 0x003fea0003800000 */
.L_x_140:
[----:B0-----:R-:W-:Y:S01]  /*8930*/  PRMT R7, R13, 0x9910, RZ ;  /* 0x000099100d077816 */ /* 0x001fe200000000ff */
[----:B------:R0:W-:Y:S03]  /*8940*/  @!P1 SYNCS.ARRIVE.TRANS64 RZ, [R20+URZ], R15 ;  /* 0x0000000f14ff99a7 */ /* 0x0001e6000800003f */
[----:B------:R-:W-:-:S13]  /*8950*/  ISETP.NE.AND P0, PT, R7, 0x2, PT ;  /* 0x000000020700780c */ /* 0x000fda0003f05270 */
[----:B0-----:R-:W-:Y:S05]  /*8960*/  @P0 BRA `(.L_x_118) ;  /* 0x0000000000040947 */ /* 0x001fea0003800000 */
[----:B------:R-:W-:Y:S01]  /*8970*/  BPT.TRAP 0x1 ;  /* 0x000000040000795c */ /* 0x000fe20000300000 */
.L_x_118:
[----:B------:R-:W-:Y:S01]  /*8980*/  IMAD R7, R14, 0x6000, R23 ;  /* 0x000060000e077824 */ /* 0x000fe200078e0217 */
[----:B------:R-:W-:Y:S01]  /*8990*/  R2UR UR19, R23 ;  /* 0x00000000171372ca */ /* 0x000fe200000e0000 */
[----:B------:R-:W-:Y:S01]  /*89a0*/  VIADD R4, R4, 0xffffffff ;  /* 0xffffffff04047836 */ /* 0x000fe20000000000 */
[----:B------:R-:W-:Y:S01]  /*89b0*/  R2UR UR9, R20 ;  /* 0x00000000140972ca */ /* 0x000fe200000e0000 */
[----:B------:R-:W-:Y:S01]  /*89c0*/  UIADD3 UR6, UP0, UR24, 0xf0, URZ ;  /* 0x000000f018067890 */ /* 0x000fe2000ff1e03f */
[----:B------:R-:W-:Y:S01]  /*89d0*/  R2UR UR5, R7 ;  /* 0x00000000070572ca */ /* 0x000fe200000e0000 */
[----:B------:R-:W-:Y:S01]  /*89e0*/  IMAD R7, R14, 0x1000, R11 ;  /* 0x000010000e077824 */ /* 0x000fe200078e020b */
[----:B------:R-:W-:Y:S01]  /*89f0*/  R2UR UR11, R22 ;  /* 0x00000000160b72ca */ /* 0x000fe200000e0000 */
[----:B------:R-:W-:Y:S01]  /*8a00*/  UIADD3 UR26, UP1, UR24, 0x1f0, URZ ;  /* 0x000001f0181a7890 */ /* 0x000fe2000ff3e03f */
[----:B------:R-:W-:Y:S01]  /*8a10*/  R2UR UR10, R24 ;  /* 0x00000000180a72ca */ /* 0x000fe200000e0000 */
[----:B------:R-:W-:Y:S01]  /*8a20*/  UIADD3.X UR7, URZ, UR25, URZ, UP0, !UPT ;  /* 0x000000193f077290 */ /* 0x000fe200087fe43f */
[----:B------:R-:W-:Y:S01]  /*8a30*/  R2UR UR8, R7 ;  /* 0x00000000070872ca */ /* 0x000fe200000e0000 */
[----:B------:R-:W-:Y:S01]  /*8a40*/  VIADD R14, R14, 0x1 ;  /* 0x000000010e0e7836 */ /* 0x000fe20000000000 */
[----:B------:R-:W-:Y:S01]  /*8a50*/  R2UR UR12, R6 ;  /* 0x00000000060c72ca */ /* 0x000fe200000e0000 */
[----:B------:R-:W-:Y:S01]  /*8a60*/  UIADD3.X UR27, URZ, UR25, URZ, UP1, !UPT ;  /* 0x000000193f1b7290 */ /* 0x000fe20008ffe43f */
[----:B------:R-:W-:Y:S01]  /*8a70*/  R2UR UR20, R21 ;  /* 0x00000000151472ca */ /* 0x000fe200000e0000 */
[----:B------:R-:W-:Y:S01]  /*8a80*/  UMOV UR14, 0x0 ;  /* 0x00000000000e7882 */ /* 0x000fe20000000000 */
[----:B------:R-:W-:Y:S01]  /*8a90*/  ISETP.GT.AND P1, PT, R4, 0x1, PT ;  /* 0x000000010400780c */ /* 0x000fe20003f24270 */
[----:B------:R-:W-:Y:S01]  /*8aa0*/  UIADD3 UR16, UR5, 0x180, URZ ;  /* 0x0000018005107890 */ /* 0x000fe2000fffe03f */
[----:B------:R-:W-:Y:S01]  /*8ab0*/  ISETP.NE.AND P0, PT, R14, 0x8, PT ;  /* 0x000000080e00780c */ /* 0x000fe20003f05270 */
[----:B------:R-:W-:Y:S01]  /*8ac0*/  UMOV UR15, 0x10000000 ;  /* 0x10000000000f7882 */ /* 0x000fe20000000000 */
[----:B------:R-:W-:Y:S01]  /*8ad0*/  UMOV UR21, 0x30000 ;  /* 0x0003000000157882 */ /* 0x000fe20000000000 */
[----:B------:R-:W-:Y:S01]  /*8ae0*/  VIADD R24, R24, 0x40 ;  /* 0x0000004018187836 */ /* 0x000fe20000000000 */
[----:B------:R-:W-:Y:S01]  /*8af0*/  SEL R20, RZ, 0x1, P0 ;  /* 0x00000001ff147807 */ /* 0x000fe20000000000 */
[----:B------:R-:W-:Y:S01]  /*8b00*/  UIADD3 UR5, UR19, UR8, URZ ;  /* 0x0000000813057290 */ /* 0x000fe2000fffe03f */
[----:B------:R-:W-:-:S02]  /*8b10*/  SEL R14, R14, RZ, P0 ;  /* 0x000000ff0e0e7207 */ /* 0x000fc40000000000 */
[----:B------:R-:W-:Y:S01]  /*8b20*/  UMOV UR8, UR16 ;  /* 0x0000001000087c82 */ /* 0x000fe20008000000 */
[----:B------:R-:W-:Y:S01]  /*8b30*/  LOP3.LUT R5, R5, R20, RZ, 0x3c, !PT ;  /* 0x0000001405057212 */ /* 0x000fe200078e3cff */
[----:B------:R0:W-:Y:S02]  /*8b40*/  UTMALDG.3D [UR8], [UR6], desc[UR14] ;  /* 0x00000e08060075b4 */ /* 0x0001e40008011000 */
[----:B0-----:R-:W-:Y:S01]  /*8b50*/  UMOV UR11, UR20 ;  /* 0x00000014000b7c82 */ /* 0x001fe20008000000 */
[----:B------:R-:W-:Y:S02]  /*8b60*/  UMOV UR8, UR5 ;  /* 0x0000000500087c82 */ /* 0x000fe40008000000 */
[----:B------:R0:W-:Y:S02]  /*8b70*/  UTMALDG.3D.MULTICAST [UR8], [UR26], UR21, desc[UR14] ;  /* 0x00000e081a0073b4 */ /* 0x0001e40008011815 */
[----:B0-----:R-:W-:Y:S05]  /*8b80*/  @P1 BRA `(.L_x_119) ;  /* 0xfffffffc00441947 */ /* 0x001fea000383ffff */
.L_x_116:
[----:B------:R-:W-:Y:S05]  /*8b90*/  BSYNC B1 ;  /* 0x0000000000017941 */ /* 0x000fea0003800000 */
.L_x_115:
[----:B------:R-:W-:Y:S01]  /*8ba0*/  LOP3.LUT P1, RZ, R9, 0xff, RZ, 0xc0, !PT ;  /* 0x000000ff09ff7812 */ /* 0x000fe2000782c0ff */
[----:B------:R-:W-:Y:S01]  /*8bb0*/  IMAD.IADD R3, R8, 0x1, R3 ;  /* 0x0000000108037824 */ /* 0x000fe200078e0203 */
[----:B------:R-:W-:Y:S01]  /*8bc0*/  IADD3 R16, P2, R16, UR22, RZ ;  /* 0x0000001610107c10 */ /* 0x000fe2000ff5e0ff */
[----:B------:R-:W-:Y:S01]  /*8bd0*/  ULDC.64 UR6, c[0x0][0x650] ;  /* 0x0001940000067ab9 */ /* 0x000fe20000000a00 */
[----:B------:R-:W-:Y:S01]  /*8be0*/  BSSY B1, `(.L_x_120) ;  /* 0x000006d000017945 */ /* 0x000fe20003800000 */
[----:B------:R-:W-:Y:S01]  /*8bf0*/  IMAD.MOV.U32 R20, RZ, RZ, -0x1 ;  /* 0xffffffffff147424 */ /* 0x000fe200078e00ff */
[----:B------:R-:W-:Y:S01]  /*8c00*/  ISETP.GT.U32.AND P0, PT, R3, 0x7, PT ;  /* 0x000000070300780c */ /* 0x000fe20003f04070 */
[----:B------:R-:W-:Y:S01]  /*8c10*/  IMAD.MOV.U32 R21, RZ, RZ, -0x1 ;  /* 0xffffffffff157424 */ /* 0x000fe200078e00ff */
[----:B------:R-:W-:Y:S02]  /*8c20*/  SHF.R.U32.HI R4, RZ, 0x3, R3 ;  /* 0x00000003ff047819 */ /* 0x000fe40000011603 */
[----:B------:R-:W-:-:S02]  /*8c30*/  ISETP.LT.U32.AND P0, PT, R8, 0x8, P0 ;  /* 0x000000080800780c */ /* 0x000fc40000701070 */
[----:B------:R-:W-:Y:S01]  /*8c40*/  IADD3.X R17, R17, UR13, RZ, P2, !PT ;  /* 0x0000000d11117c10 */ /* 0x000fe200097fe4ff */
[----:B------:R-:W0:Y:S01]  /*8c50*/  @P1 S2R R6, SR_CgaCtaId ;  /* 0x0000000000061919 */ /* 0x000e220000008800 */
[----:B------:R-:W-:Y:S02]  /*8c60*/  @P1 MOV R5, 0x400 ;  /* 0x0000040000051802 */ /* 0x000fe40000000f00 */
[----:B------:R-:W-:Y:S02]  /*8c70*/  ISETP.GE.U32.AND P2, PT, R16, UR6, PT ;  /* 0x0000000610007c0c */ /* 0x000fe4000bf46070 */
[----:B------:R-:W-:Y:S02]  /*8c80*/  LOP3.LUT R4, R4, 0x1, RZ, 0xc0, !PT ;  /* 0x0000000104047812 */ /* 0x000fe400078ec0ff */
[----:B------:R-:W-:Y:S02]  /*8c90*/  LOP3.LUT R3, R3, 0x7, RZ, 0xc0, !PT ;  /* 0x0000000703037812 */ /* 0x000fe400078ec0ff */
[----:B------:R-:W-:-:S02]  /*8ca0*/  PRMT R9, RZ, 0x7610, R9 ;  /* 0x00007610ff097816 */ /* 0x000fc40000000009 */
[----:B0-----:R-:W-:Y:S01]  /*8cb0*/  @P1 LEA R5, R6, R5, 0x18 ;  /* 0x0000000506051211 */ /* 0x001fe200078ec0ff */
[----:B------:R-:W-:-:S03]  /*8cc0*/  IMAD.MOV.U32 R6, RZ, RZ, -0x1 ;  /* 0xffffffffff067424 */ /* 0x000fc600078e00ff */
[----:B------:R0:W-:Y:S01]  /*8cd0*/  @P1 SYNCS.ARRIVE.TRANS64.A1T0 RZ, [R5+URZ+0x98], RZ ;  /* 0x000098ff05ff19a7 */ /* 0x0001e2000810003f */
[----:B------:R-:W-:-:S04]  /*8ce0*/  ISETP.NE.U32.AND P1, PT, R4, 0x1, PT ;  /* 0x000000010400780c */ /* 0x000fc80003f25070 */
[----:B------:R-:W-:Y:S02]  /*8cf0*/  ISETP.GT.U32.AND P1, PT, R8, 0x7, !P1 ;  /* 0x000000070800780c */ /* 0x000fe40004f24070 */
[----:B0-----:R-:W-:Y:S02]  /*8d00*/  SEL R5, RZ, 0x1, !P0 ;  /* 0x00000001ff057807 */ /* 0x001fe40004000000 */
[----:B------:R-:W-:Y:S02]  /*8d10*/  ISETP.GE.U32.AND.EX P0, PT, R17, UR7, PT, P2 ;  /* 0x0000000711007c0c */ /* 0x000fe4000bf06120 */
[----:B------:R-:W-:-:S04]  /*8d20*/  SEL R4, RZ, 0x1, !P1 ;  /* 0x00000001ff047807 */ /* 0x000fc80004800000 */
[----:B------:R-:W-:Y:S02]  /*8d30*/  LOP3.LUT R0, R4, R0, R5, 0x96, !PT ;  /* 0x0000000004007212 */ /* 0x000fe400078e9605 */
[----:B------:R-:W-:-:S05]  /*8d40*/  PRMT R4, RZ, 0x7610, R4 ;  /* 0x00007610ff047816 */ /* 0x000fca0000000004 */
[----:B------:R-:W-:Y:S05]  /*8d50*/  @P0 BRA `(.L_x_121) ;  /* 0x0000000400540947 */ /* 0x000fea0003800000 */
[----:B------:R-:W0:Y:S01]  /*8d60*/  S2R R15, SR_CTAID.X ;  /* 0x00000000000f7919 */ /* 0x000e220000002500 */
[----:B------:R-:W-:Y:S01]  /*8d70*/  ULDC.64 UR6, c[0x0][0x628] ;  /* 0x00018a0000067ab9 */ /* 0x000fe20000000a00 */
[----:B------:R-:W-:Y:S01]  /*8d80*/  ULDC UR8, c[0x0][0x630] ;  /* 0x00018c0000087ab9 */ /* 0x000fe20000000800 */
[----:B------:R-:W-:Y:S01]  /*8d90*/  ISETP.NE.U32.AND P0, PT, RZ, UR6, PT ;  /* 0x00000006ff007c0c */ /* 0x000fe2000bf05070 */
[----:B------:R-:W1:Y:S01]  /*8da0*/  S2R R20, SR_CTAID.Y ;  /* 0x0000000000147919 */ /* 0x000e620000002600 */
[----:B------:R-:W-:Y:S01]  /*8db0*/  ULDC UR9, c[0x0][0x150] ;  /* 0x0000540000097ab9 */ /* 0x000fe20000000800 */
[----:B------:R-:W-:Y:S01]  /*8dc0*/  IMAD.MOV.U32 R4, RZ, RZ, R16 ;  /* 0x000000ffff047224 */ /* 0x000fe200078e0010 */
[----:B------:R-:W-:Y:S01]  /*8dd0*/  ISETP.NE.AND.EX P0, PT, RZ, UR7, PT, P0 ;  /* 0x00000007ff007c0c */ /* 0x000fe2000bf05300 */
[----:B------:R-:W-:Y:S01]  /*8de0*/  IMAD.MOV.U32 R5, RZ, RZ, R17 ;  /* 0x000000ffff057224 */ /* 0x000fe200078e0011 */
[----:B0-----:R-:W-:-:S11]  /*8df0*/  I2FP.F32.U32 R22, R15 ;  /* 0x0000000f00167245 */ /* 0x001fd60000201000 */
[----:B------:R-:W-:Y:S05]  /*8e00*/  @!P0 BRA `(.L_x_122) ;  /* 0x0000000000288947 */ /* 0x000fea0003800000 */
[----:B------:R-:W-:Y:S02]  /*8e10*/  ULDC UR5, c[0x0][0x634] ;  /* 0x00018d0000057ab9 */ /* 0x000fe40000000800 */
[----:B------:R-:W-:-:S05]  /*8e20*/  IADD3 R5, P0, R16, UR5, RZ ;  /* 0x0000000510057c10 */ /* 0x000fca000ff1e0ff */
[----:B------:R-:W-:-:S04]  /*8e30*/  IMAD.X R21, RZ, RZ, R17, P0 ;  /* 0x000000ffff157224 */ /* 0x000fc800000e0611 */
[----:B------:R-:W-:-:S04]  /*8e40*/  IMAD.WIDE.U32 R6, R21, UR6, RZ ;  /* 0x0000000615067c25 */ /* 0x000fc8000f8e00ff */
[----:B------:R-:W-:-:S04]  /*8e50*/  IMAD.WIDE.U32 R6, P0, R5, UR7, R6 ;  /* 0x0000000705067c25 */ /* 0x000fc8000f800006 */
[----:B------:R-:W-:-:S04]  /*8e60*/  IMAD.WIDE.U32 R4, R5, UR6, RZ ;  /* 0x0000000605047c25 */ /* 0x000fc8000f8e00ff */
[----:B------:R-:W-:Y:S01]  /*8e70*/  IMAD.MOV.U32 R4, RZ, RZ, R7 ;  /* 0x000000ffff047224 */ /* 0x000fe200078e0007 */
[----:B------:R-:W-:Y:S01]  /*8e80*/  IADD3 RZ, P1, R5, R6, RZ ;  /* 0x0000000605ff7210 */ /* 0x000fe20007f3e0ff */
[----:B------:R-:W-:-:S04]  /*8e90*/  IMAD.X R5, RZ, RZ, RZ, P0 ;  /* 0x000000ffff057224 */ /* 0x000fc800000e06ff */
[----:B------:R-:W-:-:S08]  /*8ea0*/  IMAD.WIDE.U32.X R4, R21, UR7, R4, P1 ;  /* 0x0000000715047c25 */ /* 0x000fd000088e0404 */
.L_x_122:
[--C-:B------:R-:W-:Y:S01]  /*8eb0*/  SHF.R.U64 R14, R4, UR8, R5.reuse ;  /* 0x00000008040e7c19 */ /* 0x100fe20008001205 */
[----:B------:R-:W-:Y:S01]  /*8ec0*/  FMUL R22, R22, UR9 ;  /* 0x0000000916167c20 */ /* 0x000fe20008400000 */
[----:B------:R-:W-:Y:S01]  /*8ed0*/  SHF.R.U32.HI R4, RZ, UR8, R5 ;  /* 0x00000008ff047c19 */ /* 0x000fe20008011605 */
[----:B------:R-:W0:Y:S01]  /*8ee0*/  LDC R6, c[0x0][0x144] ;  /* 0x00005100ff067b82 */ /* 0x000e220000000800 */
[----:B------:R-:W-:Y:S01]  /*8ef0*/  IADD3 R5, P0, RZ, -R14, RZ ;  /* 0x8000000eff057210 */ /* 0x000fe20007f1e0ff */
[----:B------:R-:W-:Y:S01]  /*8f00*/  ULDC UR5, c[0x0][0x154] ;  /* 0x0000550000057ab9 */ /* 0x000fe20000000800 */
[----:B-1----:R-:W-:Y:S01]  /*8f10*/  I2FP.F32.U32 R7, R20 ;  /* 0x0000001400077245 */ /* 0x002fe20000201000 */
[----:B------:R-:W1:Y:S01]  /*8f20*/  F2I.U32.TRUNC.NTZ R22, R22 ;  /* 0x0000001600167305 */ /* 0x000e62000020f000 */
[----:B------:R-:W-:Y:S01]  /*8f30*/  ULDC.64 UR6, c[0x0][0x620] ;  /* 0x0001880000067ab9 */ /* 0x000fe20000000a00 */
[----:B------:R-:W-:Y:S01]  /*8f40*/  IMAD.X R4, RZ, RZ, ~R4, P0 ;  /* 0x000000ffff047224 */ /* 0x000fe200000e0e04 */
[----:B------:R-:W-:Y:S01]  /*8f50*/  ISETP.NE.AND P2, PT, R2, 0x1, PT ;  /* 0x000000010200780c */ /* 0x000fe20003f45270 */
[----:B------:R-:W-:Y:S01]  /*8f60*/  FMUL R23, R7, UR5 ;  /* 0x0000000507177c20 */ /* 0x000fe20008400000 */
[----:B------:R-:W2:Y:S01]  /*8f70*/  LDC R25, c[0x0][0x148] ;  /* 0x00005200ff197b82 */ /* 0x000ea20000000800 */
[----:B------:R-:W-:Y:S01]  /*8f80*/  IMAD R4, R4, UR6, RZ ;  /* 0x0000000604047c24 */ /* 0x000fe2000f8e02ff */
[----:B------:R-:W-:-:S03]  /*8f90*/  ULDC UR5, c[0x0][0x618] ;  /* 0x0001860000057ab9 */ /* 0x000fc60000000800 */
[----:B------:R-:W3:Y:S01]  /*8fa0*/  F2I.U32.TRUNC.NTZ R23, R23 ;  /* 0x0000001700177305 */ /* 0x000ee2000020f000 */
[C---:B------:R-:W-:Y:S02]  /*8fb0*/  IMAD R7, R5.reuse, UR7, R4 ;  /* 0x0000000705077c24 */ /* 0x040fe4000f8e0204 */
[----:B------:R-:W-:Y:S01]  /*8fc0*/  IMAD.WIDE.U32 R4, R5, UR6, R16 ;  /* 0x0000000605047c25 */ /* 0x000fe2000f8e0010 */
[----:B------:R-:W-:Y:S02]  /*8fd0*/  ULDC.64 UR6, c[0x0][0x640] ;  /* 0x0001900000067ab9 */ /* 0x000fe40000000a00 */
[----:B------:R-:W-:Y:S01]  /*8fe0*/  ISETP.NE.U32.AND P0, PT, RZ, UR6, PT ;  /* 0x00000006ff007c0c */ /* 0x000fe2000bf05070 */
[----:B------:R-:W-:Y:S02]  /*8ff0*/  IMAD.IADD R5, R5, 0x1, R7 ;  /* 0x0000000105057824 */ /* 0x000fe400078e0207 */
[----:B-1----:R-:W-:Y:S01]  /*9000*/  IMAD.MOV R22, RZ, RZ, -R22 ;  /* 0x000000ffff167224 */ /* 0x002fe200078e0a16 */
[----:B------:R-:W-:-:S02]  /*9010*/  ISETP.NE.AND.EX P0, PT, RZ, UR7, PT, P0 ;  /* 0x00000007ff007c0c */ /* 0x000fc4000bf05300 */
[----:B------:R-:W-:Y:S01]  /*9020*/  SHF.R.U64 R21, R4, UR5, R5 ;  /* 0x0000000504157c19 */ /* 0x000fe20008001205 */
[----:B0-----:R-:W-:Y:S01]  /*9030*/  IMAD R15, R6, R22, R15 ;  /* 0x00000016060f7224 */ /* 0x001fe200078e020f */
[----:B------:R-:W-:Y:S01]  /*9040*/  SHF.R.U32.HI R4, RZ, UR5, R5 ;  /* 0x00000005ff047c19 */ /* 0x000fe20008011605 */
[----:B------:R-:W-:Y:S01]  /*9050*/  ULDC UR5, c[0x0][0x608] ;  /* 0x0001820000057ab9 */ /* 0x000fe20000000800 */
[----:B---3--:R-:W-:Y:S02]  /*9060*/  IMAD.MOV R6, RZ, RZ, -R23 ;  /* 0x000000ffff067224 */ /* 0x008fe400078e0a17 */
[--C-:B------:R-:W-:Y:S02]  /*9070*/  SHF.R.U64 R22, R21, UR5, R4.reuse ;  /* 0x0000000515167c19 */ /* 0x100fe40008001204 */
[----:B------:R-:W-:Y:S01]  /*9080*/  SHF.R.U32.HI R5, RZ, UR5, R4 ;  /* 0x00000005ff057c19 */ /* 0x000fe20008011604 */
[----:B------:R-:W-:Y:S01]  /*9090*/  ULDC UR5, c[0x0][0x658] ;  /* 0x0001960000057ab9 */ /* 0x000fe20000000800 */
[----:B--2---:R-:W-:-:S02]  /*90a0*/  @P2 IMAD R15, R25, R6, R20 ;  /* 0x00000006190f2224 */ /* 0x004fc400078e0214 */
[--C-:B------:R-:W-:Y:S02]  /*90b0*/  SHF.R.U64 R20, R22, UR5, R5.reuse ;  /* 0x0000000516147c19 */ /* 0x100fe40008001205 */
[----:B------:R-:W-:-:S03]  /*90c0*/  SHF.R.U32.HI R23, RZ, UR5, R5 ;  /* 0x00000005ff177c19 */ /* 0x000fc60008011605 */
[----:B------:R-:W-:Y:S02]  /*90d0*/  IMAD.MOV.U32 R6, RZ, RZ, R20 ;  /* 0x000000ffff067224 */ /* 0x000fe400078e0014 */
[----:B------:R-:W-:Y:S01]  /*90e0*/  IMAD.MOV.U32 R5, RZ, RZ, R23 ;  /* 0x000000ffff057224 */ /* 0x000fe200078e0017 */
[----:B------:R-:W-:Y:S06]  /*90f0*/  @!P0 BRA `(.L_x_123) ;  /* 0x00000000002c8947 */ /* 0x000fec0003800000 */
        /* <DEDUP_REMOVED lines=9> */
[----:B------:R-:W-:-:S04]  /*9190*/  IMAD.WIDE.U32.X R4, R23, UR7, R4, P1 ;  /* 0x0000000717047c25 */ /* 0x000fc800088e0404 */
[----:B------:R-:W-:-:S07]  /*91a0*/  IMAD.MOV.U32 R6, RZ, RZ, R4 ;  /* 0x000000ffff067224 */ /* 0x000fce00078e0004 */
.L_x_123:
[----:B------:R-:W-:Y:S01]  /*91b0*/  ULDC UR5, c[0x0][0x648] ;  /* 0x0001920000057ab9 */ /* 0x000fe20000000800 */
[----:B------:R-:W-:Y:S01]  /*91c0*/  LOP3.LUT R4, R22, UR17, RZ, 0xc0, !PT ;  /* 0x0000001116047c12 */ /* 0x000fe2000f8ec0ff */
[----:B------:R-:W-:Y:S01]  /*91d0*/  ULDC UR6, c[0x0][0x610] ;  /* 0x0001840000067ab9 */ /* 0x000fe20000000800 */
[----:B------:R-:W-:Y:S01]  /*91e0*/  SHF.R.U64 R5, R6, UR5, R5 ;  /* 0x0000000506057c19 */ /* 0x000fe20008001205 */
[----:B------:R-:W-:Y:S01]  /*91f0*/  ULDC UR5, c[0x0][0x638] ;  /* 0x00018e0000057ab9 */ /* 0x000fe20000000800 */
[----:B------:R-:W-:Y:S01]  /*9200*/  LOP3.LUT R21, R21, UR4, RZ, 0xc0, !PT ;  /* 0x0000000415157c12 */ /* 0x000fe2000f8ec0ff */
[----:B------:R-:W-:Y:S02]  /*9210*/  IMAD.MOV.U32 R6, RZ, RZ, R14 ;  /* 0x000000ffff067224 */ /* 0x000fe400078e000e */
[----:B------:R-:W-:Y:S02]  /*9220*/  IMAD.MOV R7, RZ, RZ, -R5 ;  /* 0x000000ffff077224 */ /* 0x000fe400078e0a05 */
[----:B------:R-:W-:-:S02]  /*9230*/  IMAD R4, R5, UR18, R4 ;  /* 0x0000001205047c24 */ /* 0x000fc4000f8e0204 */
[----:B------:R-:W-:Y:S01]  /*9240*/  IMAD R20, R7, UR5, R20 ;  /* 0x0000000507147c24 */ /* 0x000fe2000f8e0214 */
[----:B------:R-:W-:Y:S01]  /*9250*/  ULDC UR5, c[0x0][0x600] ;  /* 0x0001800000057ab9 */ /* 0x000fe20000000800 */
[----:B------:R-:W-:Y:S02]  /*9260*/  IMAD R15, R4, UR6, R15 ;  /* 0x00000006040f7c24 */ /* 0x000fe4000f8e020f */
[----:B------:R-:W-:Y:S02]  /*9270*/  IMAD R20, R20, UR5, R21 ;  /* 0x0000000514147c24 */ /* 0x000fe4000f8e0215 */
[----:B------:R-:W-:-:S03]  /*9280*/  IMAD.MOV.U32 R4, RZ, RZ, 0x1 ;  /* 0x00000001ff047424 */ /* 0x000fc600078e00ff */
[----:B------:R-:W-:Y:S02]  /*9290*/  SEL R21, R20, R15, !P2 ;  /* 0x0000000f14157207 */ /* 0x000fe40005000000 */
[----:B------:R-:W-:-:S07]  /*92a0*/  SEL R20, R15, R20, !P2 ;  /* 0x000000140f147207 */ /* 0x000fce0005000000 */
.L_x_121:
[----:B------:R-:W-:Y:S05]  /*92b0*/  BSYNC B1 ;  /* 0x0000000000017941 */ /* 0x000fea0003800000 */
.L_x_120:
[----:B------:R-:W-:-:S13]  /*92c0*/  LOP3.LUT P0, RZ, R4, 0xff, RZ, 0xc0, !PT ;  /* 0x000000ff04ff7812 */ /* 0x000fda000780c0ff */
[----:B------:R-:W-:Y:S05]  /*92d0*/  @P0 BRA `(.L_x_124) ;  /* 0xfffffff4003c0947 */ /* 0x000fea000383ffff */
[----:B------:R-:W-:Y:S05]  /*92e0*/  BSYNC B0 ;  /* 0x0000000000007941 */ /* 0x000fea0003800000 */
.L_x_113:
[----:B------:R-:W-:-:S03]  /*92f0*/  UMOV UR5, 0xffffffff ;  /* 0xffffffff00057882 */ /* 0x000fc60000000000 */
[----:B------:R-:W-:Y:S05]  /*9300*/  BRA.DIV UR5, `(.L_x_125) ;  /* 0x0000000605a47947 */ /* 0x000fea000b800000 */
[----:B------:R-:W-:-:S13]  /*9310*/  ELECT P6, URZ, PT ;  /* 0x00000000003f782f */ /* 0x000fda00038c0000 */
.L_x_143:
[----:B------:R-:W-:Y:S04]  /*9320*/  BSSY B0, `(.L_x_126) ;  /* 0x000004f000007945 */ /* 0x000fe80003800000 */
[----:B------:R-:W-:Y:S05]  /*9330*/  @!P6 BRA `(.L_x_127) ;  /* 0x000000040034e947 */ /* 0x000fea0003800000 */
[----:B------:R-:W-:-:S04]  /*9340*/  LOP3.LUT R19, R19, 0x2, RZ, 0xfc, !PT ;  /* 0x0000000213137812 */ /* 0x000fc800078efcff */
[----:B------:R-:W-:-:S13]  /*9350*/  ISETP.NE.AND P0, PT, R19, 0x3, PT ;  /* 0x000000031300780c */ /* 0x000fda0003f05270 */
[----:B------:R-:W-:Y:S05]  /*9360*/  @!P0 BRA `(.L_x_128) ;  /* 0x0000000000048947 */ /* 0x000fea0003800000 */
[----:B------:R-:W-:Y:S01]  /*9370*/  BPT.TRAP 0x1 ;  /* 0x000000040000795c */ /* 0x000fe20000300000 */
.L_x_128:
[----:B------:R-:W0:Y:S01]  /*9380*/  S2R R5, SR_CgaCtaId ;  /* 0x0000000000057919 */ /* 0x000e220000008800 */
[----:B------:R-:W-:Y:S02]  /*9390*/  MOV R2, 0x400 ;  /* 0x0000040000027802 */ /* 0x000fe40000000f00 */
[----:B------:R-:W-:Y:S02]  /*93a0*/  SHF.L.U32 R4, R0, 0x1f, RZ ;  /* 0x0000001f00047819 */ /* 0x000fe400000006ff */
[----:B0-----:R-:W-:-:S05]  /*93b0*/  LEA R2, R5, R2, 0x18 ;  /* 0x0000000205027211 */ /* 0x001fca00078ec0ff */
[----:B------:R-:W-:-:S04]  /*93c0*/  VIADD R2, R2, 0x40 ;  /* 0x0000004002027836 */ /* 0x000fc80000000000 */
[C---:B------:R-:W-:Y:S02]  /*93d0*/  IMAD R7, R3.reuse, 0x8, R2 ;  /* 0x0000000803077824 */ /* 0x040fe400078e0202 */
[----:B------:R-:W-:Y:S02]  /*93e0*/  VIADD R3, R3, 0x1 ;  /* 0x0000000103037836 */ /* 0x000fe40000000000 */
[----:B------:R-:W0:Y:S03]  /*93f0*/  SYNCS.PHASECHK.TRANS64.TRYWAIT P0, [R7+URZ], R4 ;  /* 0x00000004070075a7 */ /* 0x000e26000800017f */
[----:B------:R-:W-:-:S04]  /*9400*/  ISETP.NE.AND P1, PT, R3, 0x8, PT ;  /* 0x000000080300780c */ /* 0x000fc80003f25270 */
[----:B------:R-:W-:Y:S02]  /*9410*/  SEL R5, RZ, 0x1, P1 ;  /* 0x00000001ff057807 */ /* 0x000fe40000800000 */
[----:B------:R-:W-:Y:S02]  /*9420*/  SEL R3, R3, RZ, P1 ;  /* 0x000000ff03037207 */ /* 0x000fe40000800000 */
[----:B------:R-:W-:-:S03]  /*9430*/  LOP3.LUT R6, R0, R5, RZ, 0x3c, !PT ;  /* 0x0000000500067212 */ /* 0x000fc600078e3cff */
[----:B------:R-:W-:Y:S01]  /*9440*/  IMAD R8, R3, 0x8, R2 ;  /* 0x0000000803087824 */ /* 0x000fe200078e0202 */
[----:B------:R-:W-:Y:S01]  /*9450*/  SHF.L.U32 R5, R6, 0x1f, RZ ;  /* 0x0000001f06057819 */ /* 0x000fe200000006ff */
[----:B0-----:R-:W-:Y:S06]  /*9460*/  @!P0 BRA `(.L_x_129) ;  /* 0x00000004006c8947 */ /* 0x001fec0003800000 */
.L_x_144:
[----:B------:R-:W1:Y:S01]  /*9470*/  SYNCS.PHASECHK.TRANS64.TRYWAIT P0, [R8+URZ], R5 ;  /* 0x00000005080075a7 */ /* 0x000e62000800017f */
[----:B------:R-:W-:-:S05]  /*9480*/  VIADD R0, R3, 0x1 ;  /* 0x0000000103007836 */ /* 0x000fca0000000000 */
[----:B------:R-:W-:-:S04]  /*9490*/  ISETP.NE.AND P1, PT, R0, 0x8, PT ;  /* 0x000000080000780c */ /* 0x000fc80003f25270 */
[----:B------:R-:W-:Y:S02]  /*94a0*/  SEL R3, RZ, 0x1, P1 ;  /* 0x00000001ff037807 */ /* 0x000fe40000800000 */
[----:B0-----:R-:W-:Y:S02]  /*94b0*/  SEL R7, R0, RZ, P1 ;  /* 0x000000ff00077207 */ /* 0x001fe40000800000 */
[----:B------:R-:W-:-:S03]  /*94c0*/  LOP3.LUT R6, R6, R3, RZ, 0x3c, !PT ;  /* 0x0000000306067212 */ /* 0x000fc600078e3cff */
[----:B------:R-:W-:Y:S01]  /*94d0*/  IMAD R9, R7, 0x8, R2 ;  /* 0x0000000807097824 */ /* 0x000fe200078e0202 */
[----:B------:R-:W-:Y:S01]  /*94e0*/  SHF.L.U32 R4, R6, 0x1f, RZ ;  /* 0x0000001f06047819 */ /* 0x000fe200000006ff */
[----:B-1----:R-:W-:Y:S06]  /*94f0*/  @!P0 BRA `(.L_x_130) ;  /* 0x00000004005c8947 */ /* 0x002fec0003800000 */
.L_x_145:
[----:B------:R-:W1:Y:S01]  /*9500*/  SYNCS.PHASECHK.TRANS64.TRYWAIT P0, [R9+URZ], R4 ;  /* 0x00000004090075a7 */ /* 0x000e62000800017f */
[----:B------:R-:W-:-:S05]  /*9510*/  VIADD R0, R7, 0x1 ;  /* 0x0000000107007836 */ /* 0x000fca0000000000 */
[----:B------:R-:W-:-:S04]  /*9520*/  ISETP.NE.AND P1, PT, R0, 0x8, PT ;  /* 0x000000080000780c */ /* 0x000fc80003f25270 */
[----:B------:R-:W-:Y:S02]  /*9530*/  SEL R3, RZ, 0x1, P1 ;  /* 0x00000001ff037807 */ /* 0x000fe40000800000 */
[----:B------:R-:W-:Y:S02]  /*9540*/  SEL R7, R0, RZ, P1 ;  /* 0x000000ff00077207 */ /* 0x000fe40000800000 */
[----:B------:R-:W-:-:S03]  /*9550*/  LOP3.LUT R6, R6, R3, RZ, 0x3c, !PT ;  /* 0x0000000306067212 */ /* 0x000fc600078e3cff */
[----:B0-----:R-:W-:Y:S01]  /*9560*/  IMAD R8, R7, 0x8, R2 ;  /* 0x0000000807087824 */ /* 0x001fe200078e0202 */
[----:B------:R-:W-:Y:S01]  /*9570*/  SHF.L.U32 R5, R6, 0x1f, RZ ;  /* 0x0000001f06057819 */ /* 0x000fe200000006ff */
[----:B-1----:R-:W-:Y:S06]  /*9580*/  @!P0 BRA `(.L_x_131) ;  /* 0x00000004004c8947 */ /* 0x002fec0003800000 */
.L_x_146:
        /* <DEDUP_REMOVED lines=9> */
.L_x_147:
        /* <DEDUP_REMOVED lines=9> */
.L_x_148:
[----:B------:R-:W1:Y:S01]  /*96b0*/  SYNCS.PHASECHK.TRANS64.TRYWAIT P0, [R8+URZ], R5 ;  /* 0x00000005080075a7 */ /* 0x000e62000800017f */
[----:B------:R-:W-:-:S05]  /*96c0*/  VIADD R0, R7, 0x1 ;  /* 0x0000000107007836 */ /* 0x000fca0000000000 */
[----:B------:R-:W-:-:S04]  /*96d0*/  ISETP.NE.AND P1, PT, R0, 0x8, PT ;  /* 0x000000080000780c */ /* 0x000fc80003f25270 */
[----:B------:R-:W-:Y:S02]  /*96e0*/  SEL R3, RZ, 0x1, P1 ;  /* 0x00000001ff037807 */ /* 0x000fe40000800000 */
[----:B------:R-:W-:Y:S02]  /*96f0*/  SEL R7, R0, RZ, P1 ;  /* 0x000000ff00077207 */ /* 0x000fe40000800000 */
[----:B0-----:R-:W-:-:S03]  /*9700*/  LOP3.LUT R9, R6, R3, RZ, 0x3c, !PT ;  /* 0x0000000306097212 */ /* 0x001fc600078e3cff */
[----:B------:R-:W-:Y:S01]  /*9710*/  IMAD R11, R7, 0x8, R2 ;  /* 0x00000008070b7824 */ /* 0x000fe200078e0202 */
[----:B------:R-:W-:Y:S01]  /*9720*/  SHF.L.U32 R6, R9, 0x1f, RZ ;  /* 0x0000001f09067819 */ /* 0x000fe200000006ff */
[----:B-1----:R-:W-:Y:S06]  /*9730*/  @!P0 BRA `(.L_x_134) ;  /* 0x00000004001c8947 */ /* 0x002fec0003800000 */
.L_x_149:
[----:B------:R-:W1:Y:S01]  /*9740*/  SYNCS.PHASECHK.TRANS64.TRYWAIT P0, [R11+URZ], R6 ;  /* 0x000000060b0075a7 */ /* 0x000e62000800017f */
[----:B------:R-:W-:-:S05]  /*9750*/  VIADD R0, R7, 0x1 ;  /* 0x0000000107007836 */ /* 0x000fca0000000000 */
[----:B------:R-:W-:-:S04]  /*9760*/  ISETP.NE.AND P1, PT, R0, 0x8, PT ;  /* 0x000000080000780c */ /* 0x000fc80003f25270 */
[----:B------:R-:W-:Y:S02]  /*9770*/  SEL R4, RZ, 0x1, P1 ;  /* 0x00000001ff047807 */ /* 0x000fe40000800000 */
[----:B------:R-:W-:Y:S02]  /*9780*/  SEL R3, R0, RZ, P1 ;  /* 0x000000ff00037207 */ /* 0x000fe40000800000 */
[----:B------:R-:W-:Y:S01]  /*9790*/  LOP3.LUT R0, R9, R4, RZ, 0x3c, !PT ;  /* 0x0000000409007212 */ /* 0x000fe200078e3cff */
[----:B-1----:R-:W-:Y:S06]  /*97a0*/  @!P0 BRA `(.L_x_135) ;  /* 0x0000000400148947 */ /* 0x002fec0003800000 */
.L_x_150:
[----:B------:R-:W-:Y:S01]  /*97b0*/  IMAD R3, R3, 0x8, R2 ;  /* 0x0000000803037824 */ /* 0x000fe200078e0202 */
[----:B------:R-:W-:-:S07]  /*97c0*/  SHF.L.U32 R0, R0, 0x1f, RZ ;  /* 0x0000001f00007819 */ /* 0x000fce00000006ff */
.L_x_136:
[----:B--2---:R2:W3:Y:S02]  /*97d0*/  SYNCS.PHASECHK.TRANS64.TRYWAIT P0, [R3+URZ], R0 ;  /* 0x00000000030075a7 */ /* 0x0044e4000800017f */
[----:B---3--:R-:W-:Y:S05]  /*97e0*/  @!P0 NANOSLEEP.SYNCS 0x989680 ;  /* 0x009896800000895d */ /* 0x008fea0003900000 */
[----:B------:R-:W3:Y:S02]  /*97f0*/  @!P0 SYNCS.PHASECHK.TRANS64 P0, [R3+URZ], R0 ;  /* 0x00000000030085a7 */ /* 0x000ee4000800007f */
[----:B---3--:R-:W-:Y:S05]  /*9800*/  @!P0 BRA `(.L_x_136) ;  /* 0xfffffffc00f08947 */ /* 0x008fea000383ffff */
.L_x_127:
[----:B------:R-:W-:Y:S05]  /*9810*/  BSYNC B0 ;  /* 0x0000000000007941 */ /* 0x000fea0003800000 */
.L_x_126:
[----:B------:R-:W-:Y:S05]  /*9820*/  EXIT ;  /* 0x000000000000794d */ /* 0x000fea0003800000 */
.L_x_22:
[----:B---3--:R3:W4:Y:S02]  /*9830*/  SYNCS.PHASECHK.TRANS64.TRYWAIT P1, [R3+URZ], R0 ;  /* 0x00000000030075a7 */ /* 0x008724000802017f */
[----:B----4-:R-:W-:Y:S05]  /*9840*/  @!P1 NANOSLEEP.SYNCS 0x989680 ;  /* 0x009896800000995d */ /* 0x010fea0003900000 */
[----:B------:R-:W4:Y:S02]  /*9850*/  @!P1 SYNCS.PHASECHK.TRANS64 P1, [R3+URZ], R0 ;  /* 0x00000000030095a7 */ /* 0x000f24000802007f */
[----:B----4-:R-:W-:Y:S05]  /*9860*/  @!P1 BRA `(.L_x_22) ;  /* 0xfffffffc00f09947 */ /* 0x010fea000383ffff */
[----:B------:R-:W-:Y:S05]  /*9870*/  BRA `(.L_x_21) ;  /* 0xffffff7c006c7947 */ /* 0x000fea000383ffff */
.L_x_27:
[----:B-1----:R1:W2:Y:S02]  /*9880*/  SYNCS.PHASECHK.TRANS64.TRYWAIT P1, [R5+URZ], R4 ;  /* 0x00000004050075a7 */ /* 0x0022a4000802017f */
[----:B--2---:R-:W-:Y:S05]  /*9890*/  @!P1 NANOSLEEP.SYNCS 0x989680 ;  /* 0x009896800000995d */ /* 0x004fea0003900000 */
[----:B------:R-:W2:Y:S02]  /*98a0*/  @!P1 SYNCS.PHASECHK.TRANS64 P1, [R5+URZ], R4 ;  /* 0x00000004050095a7 */ /* 0x000ea4000802007f */
[----:B--2---:R-:W-:Y:S05]  /*98b0*/  @!P1 BRA `(.L_x_27) ;  /* 0xfffffffc00f09947 */ /* 0x004fea000383ffff */
[----:B------:R-:W-:Y:S05]  /*98c0*/  BRA `(.L_x_26) ;  /* 0xffffff8000847947 */ /* 0x000fea000383ffff */
.L_x_114:
[----:B------:R-:W-:Y:S01]  /*98d0*/  BSSY B1, `(.L_x_137) ;  /* 0x0000006000017945 */ /* 0x000fe20003800000 */
[----:B------:R-:W-:-:S07]  /*98e0*/  IMAD.MOV.U32 R15, RZ, RZ, -0x1 ;  /* 0xffffffffff0f7424 */ /* 0x000fce00078e00ff */
[----:B------:R-:W-:Y:S05]  /*98f0*/  WARPSYNC.COLLECTIVE R15, `(.L_x_138) ;  /* 0x000000000f0c7348 */ /* 0x000fea0003c00000 */
[----:B------:R-:W-:Y:S02]  /*9900*/  ELECT P6, UR62, PT ;  /* 0x00000000003e782f */ /* 0x000fe400038c0000 */
[----:B------:R-:W-:Y:S01]  /*9910*/  MOV R14, UR62 ;  /* 0x0000003e000e7c02 */ /* 0x000fe20008000f00 */
[----:B------:R-:W-:Y:S10]  /*9920*/  ENDCOLLECTIVE ;  /* 0x000000000000791b */ /* 0x000ff40003800000 */
.L_x_138:
[----:B------:R-:W-:Y:S05]  /*9930*/  BSYNC B1 ;  /* 0x0000000000017941 */ /* 0x000fea0003800000 */
.L_x_137:
[----:B------:R-:W-:Y:S05]  /*9940*/  BRA `(.L_x_139) ;  /* 0xffffffec00ac7947 */ /* 0x000fea000383ffff */
.L_x_117:
[----:B0-----:R0:W1:Y:S02]  /*9950*/  SYNCS.PHASECHK.TRANS64.TRYWAIT P0, [R20+URZ+0x40], R7 ;  /* 0x00004007140075a7 */ /* 0x001064000800017f */
[----:B-1----:R-:W-:Y:S05]  /*9960*/  @!P0 NANOSLEEP.SYNCS 0x989680 ;  /* 0x009896800000895d */ /* 0x002fea0003900000 */
[----:B------:R-:W1:Y:S02]  /*9970*/  @!P0 SYNCS.PHASECHK.TRANS64 P0, [R20+URZ+0x40], R7 ;  /* 0x00004007140085a7 */ /* 0x000e64000800007f */
[----:B-1----:R-:W-:Y:S05]  /*9980*/  @!P0 BRA `(.L_x_117) ;  /* 0xfffffffc00f08947 */ /* 0x002fea000383ffff */
[----:B------:R-:W-:Y:S05]  /*9990*/  BRA `(.L_x_140) ;  /* 0xffffffec00e47947 */ /* 0x000fea000383ffff */
.L_x_125:
[----:B------:R-:W-:Y:S01]  /*99a0*/  BSSY B0, `(.L_x_141) ;  /* 0x0000006000007945 */ /* 0x000fe20003800000 */
[----:B------:R-:W-:-:S07]  /*99b0*/  IMAD.MOV.U32 R15, RZ, RZ, -0x1 ;  /* 0xffffffffff0f7424 */ /* 0x000fce00078e00ff */
[----:B------:R-:W-:Y:S05]  /*99c0*/  WARPSYNC.COLLECTIVE R15, `(.L_x_142) ;  /* 0x000000000f0c7348 */ /* 0x000fea0003c00000 */
[----:B------:R-:W-:Y:S02]  /*99d0*/  ELECT P6, UR62, PT ;  /* 0x00000000003e782f */ /* 0x000fe400038c0000 */
[----:B------:R-:W-:Y:S01]  /*99e0*/  MOV R14, UR62 ;  /* 0x0000003e000e7c02 */ /* 0x000fe20008000f00 */
[----:B------:R-:W-:Y:S10]  /*99f0*/  ENDCOLLECTIVE ;  /* 0x000000000000791b */ /* 0x000ff40003800000 */
.L_x_142:
[----:B------:R-:W-:Y:S05]  /*9a00*/  BSYNC B0 ;  /* 0x0000000000007941 */ /* 0x000fea0003800000 */
.L_x_141:
[----:B------:R-:W-:Y:S05]  /*9a10*/  BRA `(.L_x_143) ;  /* 0xfffffff800407947 */ /* 0x000fea000383ffff */
.L_x_129:
[----:B0-----:R0:W1:Y:S02]  /*9a20*/  SYNCS.PHASECHK.TRANS64.TRYWAIT P0, [R7+URZ], R4 ;  /* 0x00000004070075a7 */ /* 0x001064000800017f */
[----:B-1----:R-:W-:Y:S05]  /*9a30*/  @!P0 NANOSLEEP.SYNCS 0x989680 ;  /* 0x009896800000895d */ /* 0x002fea0003900000 */
[----:B------:R-:W1:Y:S02]  /*9a40*/  @!P0 SYNCS.PHASECHK.TRANS64 P0, [R7+URZ], R4 ;  /* 0x00000004070085a7 */ /* 0x000e64000800007f */
[----:B-1----:R-:W-:Y:S05]  /*9a50*/  @!P0 BRA `(.L_x_129) ;  /* 0xfffffffc00f08947 */ /* 0x002fea000383ffff */
[----:B------:R-:W-:Y:S05]  /*9a60*/  BRA `(.L_x_144) ;  /* 0xfffffff800807947 */ /* 0x000fea000383ffff */
.L_x_130:
[----:B0-----:R0:W1:Y:S02]  /*9a70*/  SYNCS.PHASECHK.TRANS64.TRYWAIT P0, [R8+URZ], R5 ;  /* 0x00000005080075a7 */ /* 0x001064000800017f */
[----:B-1----:R-:W-:Y:S05]  /*9a80*/  @!P0 NANOSLEEP.SYNCS 0x989680 ;  /* 0x009896800000895d */ /* 0x002fea0003900000 */
[----:B------:R-:W1:Y:S02]  /*9a90*/  @!P0 SYNCS.PHASECHK.TRANS64 P0, [R8+URZ], R5 ;  /* 0x00000005080085a7 */ /* 0x000e64000800007f */
[----:B-1----:R-:W-:Y:S05]  /*9aa0*/  @!P0 BRA `(.L_x_130) ;  /* 0xfffffffc00f08947 */ /* 0x002fea000383ffff */
[----:B------:R-:W-:Y:S05]  /*9ab0*/  BRA `(.L_x_145) ;  /* 0xfffffff800907947 */ /* 0x000fea000383ffff */
.L_x_131:
[----:B0-----:R0:W1:Y:S02]  /*9ac0*/  SYNCS.PHASECHK.TRANS64.TRYWAIT P0, [R9+URZ], R4 ;  /* 0x00000004090075a7 */ /* 0x001064000800017f */
[----:B-1----:R-:W-:Y:S05]  /*9ad0*/  @!P0 NANOSLEEP.SYNCS 0x989680 ;  /* 0x009896800000895d */ /* 0x002fea0003900000 */
[----:B------:R-:W1:Y:S02]  /*9ae0*/  @!P0 SYNCS.PHASECHK.TRANS64 P0, [R9+URZ], R4 ;  /* 0x00000004090085a7 */ /* 0x000e64000800007f */
[----:B-1----:R-:W-:Y:S05]  /*9af0*/  @!P0 BRA `(.L_x_131) ;  /* 0xfffffffc00f08947 */ /* 0x002fea000383ffff */
[----:B------:R-:W-:Y:S05]  /*9b00*/  BRA `(.L_x_146) ;  /* 0xfffffff800a07947 */ /* 0x000fea000383ffff */
.L_x_132:
[----:B0-----:R0:W1:Y:S02]  /*9b10*/  SYNCS.PHASECHK.TRANS64.TRYWAIT P0, [R8+URZ], R5 ;  /* 0x00000005080075a7 */ /* 0x001064000800017f */
[----:B-1----:R-:W-:Y:S05]  /*9b20*/  @!P0 NANOSLEEP.SYNCS 0x989680 ;  /* 0x009896800000895d */ /* 0x002fea0003900000 */
[----:B------:R-:W1:Y:S02]  /*9b30*/  @!P0 SYNCS.PHASECHK.TRANS64 P0, [R8+URZ], R5 ;  /* 0x00000005080085a7 */ /* 0x000e64000800007f */
[----:B-1----:R-:W-:Y:S05]  /*9b40*/  @!P0 BRA `(.L_x_132) ;  /* 0xfffffffc00f08947 */ /* 0x002fea000383ffff */
[----:B------:R-:W-:Y:S05]  /*9b50*/  BRA `(.L_x_147) ;  /* 0xfffffff800b07947 */ /* 0x000fea000383ffff */
.L_x_133:
[----:B0-----:R0:W1:Y:S02]  /*9b60*/  SYNCS.PHASECHK.TRANS64.TRYWAIT P0, [R9+URZ], R4 ;  /* 0x00000004090075a7 */ /* 0x001064000800017f */
[----:B-1----:R-:W-:Y:S05]  /*9b70*/  @!P0 NANOSLEEP.SYNCS 0x989680 ;  /* 0x009896800000895d */ /* 0x002fea0003900000 */
[----:B------:R-:W1:Y:S02]  /*9b80*/  @!P0 SYNCS.PHASECHK.TRANS64 P0, [R9+URZ], R4 ;  /* 0x00000004090085a7 */ /* 0x000e64000800007f */
[----:B-1----:R-:W-:Y:S05]  /*9b90*/  @!P0 BRA `(.L_x_133) ;  /* 0xfffffffc00f08947 */ /* 0x002fea000383ffff */
[----:B------:R-:W-:Y:S05]  /*9ba0*/  BRA `(.L_x_148) ;  /* 0xfffffff800c07947 */ /* 0x000fea000383ffff */
.L_x_134:
[----:B0-----:R0:W1:Y:S02]  /*9bb0*/  SYNCS.PHASECHK.TRANS64.TRYWAIT P0, [R8+URZ], R5 ;  /* 0x00000005080075a7 */ /* 0x001064000800017f */
[----:B-1----:R-:W-:Y:S05]  /*9bc0*/  @!P0 NANOSLEEP.SYNCS 0x989680 ;  /* 0x009896800000895d */ /* 0x002fea0003900000 */
[----:B------:R-:W1:Y:S02]  /*9bd0*/  @!P0 SYNCS.PHASECHK.TRANS64 P0, [R8+URZ], R5 ;  /* 0x00000005080085a7 */ /* 0x000e64000800007f */
[----:B-1----:R-:W-:Y:S05]  /*9be0*/  @!P0 BRA `(.L_x_134) ;  /* 0xfffffffc00f08947 */ /* 0x002fea000383ffff */
[----:B------:R-:W-:Y:S05]  /*9bf0*/  BRA `(.L_x_149) ;  /* 0xfffffff800d07947 */ /* 0x000fea000383ffff */
.L_x_135:
[----:B-1----:R1:W2:Y:S02]  /*9c00*/  SYNCS.PHASECHK.TRANS64.TRYWAIT P0, [R11+URZ], R6 ;  /* 0x000000060b0075a7 */ /* 0x0022a4000800017f */
[----:B--2---:R-:W-:Y:S05]  /*9c10*/  @!P0 NANOSLEEP.SYNCS 0x989680 ;  /* 0x009896800000895d */ /* 0x004fea0003900000 */
[----:B------:R-:W2:Y:S02]  /*9c20*/  @!P0 SYNCS.PHASECHK.TRANS64 P0, [R11+URZ], R6 ;  /* 0x000000060b0085a7 */ /* 0x000ea4000800007f */
[----:B--2---:R-:W-:Y:S05]  /*9c30*/  @!P0 BRA `(.L_x_135) ;  /* 0xfffffffc00f08947 */ /* 0x004fea000383ffff */
[----:B------:R-:W-:Y:S05]  /*9c40*/  BRA `(.L_x_150) ;  /* 0xfffffff800d87947 */ /* 0x000fea000383ffff */
.L_x_151:
[----:B------:R-:W-:-:S00]  /*9c50*/  BRA `(.L_x_151) ;  /* 0xfffffffc00fc7947 */ /* 0x000fc0000383ffff */
[----:B------:R-:W-:-:S00]  /*9c60*/  NOP ;  /* 0x0000000000007918 */ /* 0x000fc00000000000 */
        /* <DEDUP_REMOVED lines=9> */
.L_x_152:


//--------------------- .nv.global.init           --------------------------
	.section	.nv.global.init,"aw",@progbits
.nv.global.init:
	.type		$str$22,@object
	.size		$str$22,($str$23 - $str$22)
$str$22:
        /*0000*/ 	.byte	0x6b, 0x5f, 0x74, 0x69, 0x6c, 0x65, 0x5f, 0x63, 0x6f, 0x75, 0x6e, 0x74, 0x20, 0x3e, 0x3d, 0x20
        /*0010*/ 	.byte	0x31, 0x00
	.type		$str$23,@object
	.size		$str$23,(__unnamed_1 - $str$23)
$str$23:
        /*0012*/ 	.byte	0x2f, 0x74, 0x6d, 0x70, 0x2f, 0x63, 0x75, 0x74, 0x6c, 0x61, 0x73, 0x73, 0x5f, 0x73, 0x77, 0x65
        /*0022*/ 	.byte	0x65, 0x70, 0x5f, 0x73, 0x72, 0x63, 0x2f, 0x69, 0x6e, 0x63, 0x6c, 0x75, 0x64, 0x65, 0x2f, 0x63
        /*0032*/ 	.byte	0x75, 0x74, 0x6c, 0x61, 0x73, 0x73, 0x2f, 0x67, 0x65, 0x6d, 0x6d, 0x2f, 0x63, 0x6f, 0x6c, 0x6c
        /*0042*/ 	.byte	0x65, 0x63, 0x74, 0x69, 0x76, 0x65, 0x2f, 0x73, 0x6d, 0x39, 0x30, 0x5f, 0x6d, 0x6d, 0x61, 0x5f
        /*0052*/ 	.byte	0x74, 0x6d, 0x61, 0x5f, 0x67, 0x6d, 0x6d, 0x61, 0x5f, 0x73, 0x73, 0x5f, 0x77, 0x61, 0x72, 0x70
        /*0062*/ 	.byte	0x73, 0x70, 0x65, 0x63, 0x69, 0x61, 0x6c, 0x69, 0x7a, 0x65, 0x64, 0x2e, 0x68, 0x70, 0x70, 0x00
	.type		__unnamed_1,@object
	.size		__unnamed_1,(.L_0 - __unnamed_1)
__unnamed_1:
        /*0072*/ 	.byte	0x76, 0x6f, 0x69, 0x64, 0x20, 0x63, 0x75, 0x74, 0x6c, 0x61, 0x73, 0x73, 0x3a, 0x3a, 0x67, 0x65
        /* <DEDUP_REMOVED lines=172> */
        /*0b42*/ 	.byte	0x6e, 0x74, 0x69, 0x74, 0x79, 0x5d, 0x00
.L_0:


//--------------------- .nv.shared._ZN7cutlass13device_kernelINS_4gemm6kernel13GemmUniversalIN4cute5tupleIJiiiiEEENS1_10collective13CollectiveMmaINS1_34MainloopSm90TmaGmmaWarpSpecializedILi8ENS5_IJNS4_1CILi2EEENSA_ILi1EEESC_EEENS1_35KernelTmaWarpSpecializedCooperativeEEENS5_IJNSA_ILi384EEENSA_ILi64EEESH_EEEaNS5_IJlSC_lEEEaSJ_NS4_8TiledMMAINS4_8MMA_AtomIJNS4_4SM904GMMA26MMA_64x64x32_S32S8S8_SS_TNEEEENS4_6LayoutISD_NS5_IJSC_NSA_ILi0EEESR_EEEEENS5_IJNS4_10UnderscoreESU_SU_EEEEENS4_13SM90_TMA_LOADENS4_14ComposedLayoutINS4_7SwizzleILi2ELi4ELi3EEENS4_18smem_ptr_flag_bitsILi8EEENSQ_INS5_IJNSA_ILi8EEESH_EEENS5_IJSH_SC_EEEEEEEvNS4_8identityENS4_23SM90_TMA_LOAD_MULTICASTES17_vS18_EENS_8epilogue10collective6detail29Sm90TmaWarpSpecializedAdapterINS1C_15DefaultEpilogueIaSJ_SJ_NS1B_6thread17LinearCombinationIaLi1EiiLNS1G_9ScaleType4KindE0ELNS_15FloatRoundStyleE2EaEENS1_15EpilogueDefaultEEEEEvvEEEEvNT_6ParamsE --------------------------
	.section	.nv.shared._ZN7cutlass13device_kernelINS_4gemm6kernel13GemmUniversalIN4cute5tupleIJiiiiEEENS1_10collective13CollectiveMmaINS1_34MainloopSm90TmaGmmaWarpSpecializedILi8ENS5_IJNS4_1CILi2EEENSA_ILi1EEESC_EEENS1_35KernelTmaWarpSpecializedCooperativeEEENS5_IJNSA_ILi384EEENSA_ILi64EEESH_EEEaNS5_IJlSC_lEEEaSJ_NS4_8TiledMMAINS4_8MMA_AtomIJNS4_4SM904GMMA26MMA_64x64x32_S32S8S8_SS_TNEEEENS4_6LayoutISD_NS5_IJSC_NSA_ILi0EEESR_EEEEENS5_IJNS4_10UnderscoreESU_SU_EEEEENS4_13SM90_TMA_LOADENS4_14ComposedLayoutINS4_7SwizzleILi2ELi4ELi3EEENS4_18smem_ptr_flag_bitsILi8EEENSQ_INS5_IJNSA_ILi8EEESH_EEENS5_IJSH_SC_EEEEEEEvNS4_8identityENS4_23SM90_TMA_LOAD_MULTICASTES17_vS18_EENS_8epilogue10collective6detail29Sm90TmaWarpSpecializedAdapterINS1C_15DefaultEpilogueIaSJ_SJ_NS1B_6thread17LinearCombinationIaLi1EiiLNS1G_9ScaleType4KindE0ELNS_15FloatRoundStyleE2EaEENS1_15EpilogueDefaultEEEEEvvEEEEvNT_6ParamsE,"aw",@nobits
	.sectionflags	@""
	.align	16
	.zero		1024


//--------------------- .nv.shared.reserved.0     --------------------------
	.section	.nv.shared.reserved.0,"aw",@nobits
	.weak		__nv_reservedSMEM_offset_0_alias
	.size		__nv_reservedSMEM_offset_0_alias, 0, 0
	.other		__nv_reservedSMEM_offset_0_alias,@"STO_CUDA_RESERVED_SHARED STV_DEFAULT"
__nv_reservedSMEM_offset_0_alias:
	.zero		0


//--------------------- .nv.global                --------------------------
	.section	.nv.global,"aw",@nobits
.nv.global:
	.type		_ZN40_INTERNAL_d0b13522_4_k_cu_fe90529c_108384cute1_E,@object
	.size		_ZN40_INTERNAL_d0b13522_4_k_cu_fe90529c_108384cute1_E,(_ZN40_INTERNAL_d0b13522_4_k_cu_fe90529c_108384cuda3std3__45__cpo6cbeginE - _ZN40_INTERNAL_d0b13522_4_k_cu_fe90529c_108384cute1_E)
_ZN40_INTERNAL_d0b13522_4_k_cu_fe90529c_108384cute1_E:
	.zero		1
	.type		_ZN40_INTERNAL_d0b13522_4_k_cu_fe90529c_108384cuda3std3__45__cpo6cbeginE,@object
	.size		_ZN40_INTERNAL_d0b13522_4_k_cu_fe90529c_108384cuda3std3__45__cpo6cbeginE,(_ZN40_INTERNAL_d0b13522_4_k_cu_fe90529c_108384cuda3std3__48in_placeE - _ZN40_INTERNAL_d0b13522_4_k_cu_fe90529c_108384cuda3std3__45__cpo6cbeginE)
_ZN40_INTERNAL_d0b13522_4_k_cu_fe90529c_108384cuda3std3__45__cpo6cbeginE:
	.zero		1
	.type		_ZN40_INTERNAL_d0b13522_4_k_cu_fe90529c_108384cuda3std3__48in_placeE,@object
	.size		_ZN40_INTERNAL_d0b13522_4_k_cu_fe90529c_108384cuda3std3__48in_placeE,(_ZN40_INTERNAL_d0b13522_4_k_cu_fe90529c_108384cuda3std6ranges3__45__cpo9iter_moveE - _ZN40_INTERNAL_d0b13522_4_k_cu_fe90529c_108384cuda3std3__48in_placeE)
_ZN40_INTERNAL_d0b13522_4_k_cu_fe90529c_108384cuda3std3__48in_placeE:
	.zero		1
	.type		_ZN40_INTERNAL_d0b13522_4_k_cu_fe90529c_108384cuda3std6ranges3__45__cpo9iter_moveE,@object
	.size		_ZN40_INTERNAL_d0b13522_4_k_cu_fe90529c_108384cuda3std6ranges3__45__cpo9iter_moveE,(_ZN40_INTERNAL_d0b13522_4_k_cu_fe90529c_108384cuda3std3__45__cpo5beginE - _ZN40_INTERNAL_d0b13522_4_k_cu_fe90529c_108384cuda3std6ranges3__45__cpo9iter_moveE)
_ZN40_INTERNAL_d0b13522_4_k_cu_fe90529c_108384cuda3std6ranges3__45__cpo9iter_moveE:
	.zero		1
	.type		_ZN40_INTERNAL_d0b13522_4_k_cu_fe90529c_108384cuda3std3__45__cpo5beginE,@object
	.size		_ZN40_INTERNAL_d0b13522_4_k_cu_fe90529c_108384cuda3std3__45__cpo5beginE,(_ZN40_INTERNAL_d0b13522_4_k_cu_fe90529c_108384cuda3std3__442_GLOBAL__N__d0b13522_4_k_cu_fe90529c_108386ignoreE - _ZN40_INTERNAL_d0b13522_4_k_cu_fe90529c_108384cuda3std3__45__cpo5beginE)
_ZN40_INTERNAL_d0b13522_4_k_cu_fe90529c_108384cuda3std3__45__cpo5beginE:
	.zero		1
	.type		_ZN40_INTERNAL_d0b13522_4_k_cu_fe90529c_108384cuda3std3__442_GLOBAL__N__d0b13522_4_k_cu_fe90529c_108386ignoreE,@object
	.size		_ZN40_INTERNAL_d0b13522_4_k_cu_fe90529c_108384cuda3std3__442_GLOBAL__N__d0b13522_4_k_cu_fe90529c_108386ignoreE,(_ZN40_INTERNAL_d0b13522_4_k_cu_fe90529c_108384cute7productE - _ZN40_INTERNAL_d0b13522_4_k_cu_fe90529c_108384cuda3std3__442_GLOBAL__N__d0b13522_4_k_cu_fe90529c_108386ignoreE)
_ZN40_INTERNAL_d0b13522_4_k_cu_fe90529c_108384cuda3std3__442_GLOBAL__N__d0b13522_4_k_cu_fe90529c_108386ignoreE:
	.zero		1
	.type		_ZN40_INTERNAL_d0b13522_4_k_cu_fe90529c_108384cute7productE,@object
	.size		_ZN40_INTERNAL_d0b13522_4_k_cu_fe90529c_108384cute7productE,(_ZN40_INTERNAL_d0b13522_4_k_cu_fe90529c_108384cuda3std3__45__cpo3endE - _ZN40_INTERNAL_d0b13522_4_k_cu_fe90529c_108384cute7productE)
_ZN40_INTERNAL_d0b13522_4_k_cu_fe90529c_108384cute7productE:
	.zero		1
	.type		_ZN40_INTERNAL_d0b13522_4_k_cu_fe90529c_108384cuda3std3__45__cpo3endE,@object
	.size		_ZN40_INTERNAL_d0b13522_4_k_cu_fe90529c_108384cuda3std3__45__cpo3endE,(_ZN40_INTERNAL_d0b13522_4_k_cu_fe90529c_108384cuda3std3__419piecewise_constructE - _ZN40_INTERNAL_d0b13522_4_k_cu_fe90529c_108384cuda3std3__45__cpo3endE)
_ZN40_INTERNAL_d0b13522_4_k_cu_fe90529c_108384cuda3std3__45__cpo3endE:
	.zero		1
	.type		_ZN40_INTERNAL_d0b13522_4_k_cu_fe90529c_108384cuda3std3__419piecewise_constructE,@object
	.size		_ZN40_INTERNAL_d0b13522_4_k_cu_fe90529c_108384cuda3std3__419piecewise_constructE,(_ZN40_INTERNAL_d0b13522_4_k_cu_fe90529c_108384cuda3std3__45__cpo4cendE - _ZN40_INTERNAL_d0b13522_4_k_cu_fe90529c_108384cuda3std3__419piecewise_constructE)
_ZN40_INTERNAL_d0b13522_4_k_cu_fe90529c_108384cuda3std3__419piecewise_constructE:
	.zero		1
	.type		_ZN40_INTERNAL_d0b13522_4_k_cu_fe90529c_108384cuda3std3__45__cpo4cendE,@object
	.size		_ZN40_INTERNAL_d0b13522_4_k_cu_fe90529c_108384cuda3std3__45__cpo4cendE,(_ZN40_INTERNAL_d0b13522_4_k_cu_fe90529c_108384cuda3std6ranges3__45__cpo4swapE - _ZN40_INTERNAL_d0b13522_4_k_cu_fe90529c_108384cuda3std3__45__cpo4cendE)
_ZN40_INTERNAL_d0b13522_4_k_cu_fe90529c_108384cuda3std3__45__cpo4cendE:
	.zero		1
	.type		_ZN40_INTERNAL_d0b13522_4_k_cu_fe90529c_108384cuda3std6ranges3__45__cpo4swapE,@object
	.size		_ZN40_INTERNAL_d0b13522_4_k_cu_fe90529c_108384cuda3std6ranges3__45__cpo4swapE,(.L_8 - _ZN40_INTERNAL_d0b13522_4_k_cu_fe90529c_108384cuda3std6ranges3__45__cpo4swapE)
_ZN40_INTERNAL_d0b13522_4_k_cu_fe90529c_108384cuda3std6ranges3__45__cpo4swapE:
	.zero		1
.L_8:


//--------------------- .nv.constant0._ZN7cutlass13device_kernelINS_4gemm6kernel13GemmUniversalIN4cute5tupleIJiiiiEEENS1_10collective13CollectiveMmaINS1_34MainloopSm90TmaGmmaWarpSpecializedILi8ENS5_IJNS4_1CILi2EEENSA_ILi1EEESC_EEENS1_35KernelTmaWarpSpecializedCooperativeEEENS5_IJNSA_ILi384EEENSA_ILi64EEESH_EEEaNS5_IJlSC_lEEEaSJ_NS4_8TiledMMAINS4_8MMA_AtomIJNS4_4SM904GMMA26MMA_64x64x32_S32S8S8_SS_TNEEEENS4_6LayoutISD_NS5_IJSC_NSA_ILi0EEESR_EEEEENS5_IJNS4_10UnderscoreESU_SU_EEEEENS4_13SM90_TMA_LOADENS4_14ComposedLayoutINS4_7SwizzleILi2ELi4ELi3EEENS4_18smem_ptr_flag_bitsILi8EEENSQ_INS5_IJNSA_ILi8EEESH_EEENS5_IJSH_SC_EEEEEEEvNS4_8identityENS4_23SM90_TMA_LOAD_MULTICASTES17_vS18_EENS_8epilogue10collective6detail29Sm90TmaWarpSpecializedAdapterINS1C_15DefaultEpilogueIaSJ_SJ_NS1B_6thread17LinearCombinationIaLi1EiiLNS1G_9ScaleType4KindE0ELNS_15FloatRoundStyleE2EaEENS1_15EpilogueDefaultEEEEEvvEEEEvNT_6ParamsE --------------------------
	.section	.nv.constant0._ZN7cutlass13device_kernelINS_4gemm6kernel13GemmUniversalIN4cute5tupleIJiiiiEEENS1_10collective13CollectiveMmaINS1_34MainloopSm90TmaGmmaWarpSpecializedILi8ENS5_IJNS4_1CILi2EEENSA_ILi1EEESC_EEENS1_35KernelTmaWarpSpecializedCooperativeEEENS5_IJNSA_ILi384EEENSA_ILi64EEESH_EEEaNS5_IJlSC_lEEEaSJ_NS4_8TiledMMAINS4_8MMA_AtomIJNS4_4SM904GMMA26MMA_64x64x32_S32S8S8_SS_TNEEEENS4_6LayoutISD_NS5_IJSC_NSA_ILi0EEESR_EEEEENS5_IJNS4_10UnderscoreESU_SU_EEEEENS4_13SM90_TMA_LOADENS4_14ComposedLayoutINS4_7SwizzleILi2ELi4ELi3EEENS4_18smem_ptr_flag_bitsILi8EEENSQ_INS5_IJNSA_ILi8EEESH_EEENS5_IJSH_SC_EEEEEEEvNS4_8identityENS4_23SM90_TMA_LOAD_MULTICASTES17_vS18_EENS_8epilogue10collective6detail29Sm90TmaWarpSpecializedAdapterINS1C_15DefaultEpilogueIaSJ_SJ_NS1B_6thread17LinearCombinationIaLi1EiiLNS1G_9ScaleType4KindE0ELNS_15FloatRoundStyleE2EaEENS1_15EpilogueDefaultEEEEEvvEEEEvNT_6ParamsE,"a",@progbits
	.sectionflags	@""
	.align	4
.nv.constant0._ZN7cutlass13device_kernelINS_4gemm6kernel13GemmUniversalIN4cute5tupleIJiiiiEEENS1_10collective13CollectiveMmaINS1_34MainloopSm90TmaGmmaWarpSpecializedILi8ENS5_IJNS4_1CILi2EEENSA_ILi1EEESC_EEENS1_35KernelTmaWarpSpecializedCooperativeEEENS5_IJNSA_ILi384EEENSA_ILi64EEESH_EEEaNS5_IJlSC_lEEEaSJ_NS4_8TiledMMAINS4_8MMA_AtomIJNS4_4SM904GMMA26MMA_64x64x32_S32S8S8_SS_TNEEEENS4_6LayoutISD_NS5_IJSC_NSA_ILi0EEESR_EEEEENS5_IJNS4_10UnderscoreESU_SU_EEEEENS4_13SM90_TMA_LOADENS4_14ComposedLayoutINS4_7SwizzleILi2ELi4ELi3EEENS4_18smem_ptr_flag_bitsILi8EEENSQ_INS5_IJNSA_ILi8EEESH_EEENS5_IJSH_SC_EEEEEEEvNS4_8identityENS4_23SM90_TMA_LOAD_MULTICASTES17_vS18_EENS_8epilogue10collective6detail29Sm90TmaWarpSpecializedAdapterINS1C_15DefaultEpilogueIaSJ_SJ_NS1B_6thread17LinearCombinationIaLi1EiiLNS1G_9ScaleType4KindE0ELNS_15FloatRoundStyleE2EaEENS1_15EpilogueDefaultEEEEEvvEEEEvNT_6ParamsE:
	.zero		1664


//--------------------- SYMBOLS --------------------------

	.type		.nv.reservedSmem.offset0,@object
	.size		.nv.reservedSmem.offset0,0x4
	.type		__assertfail,@function
